	.target	sm_90a

	.elftype	@"ET_EXEC"


//--------------------- .note.nv.tkinfo           --------------------------
	.section	.note.nv.tkinfo,"",@"SHT_NOTE"
	.sectionflags	@"SHF_NOTE_NV_TKINFO"
	.tkinfo
        /*0018*/ 	.word	0x00000002
        /*0030*/ 	.string	""
        /*0030*/ 	.string	"ptxas"
        /*0030*/ 	.string	"Cuda compilation tools, release 13.0, V13.0.88"
        /*0030*/ 	.string	"Build cuda_13.0.r13.0/compiler.36424714_0"
        /*0030*/ 	.string	"-arch sm_90a -m 64 "



//--------------------- .note.nv.cuinfo           --------------------------
	.section	.note.nv.cuinfo,"",@"SHT_NOTE"
	.sectionflags	@"SHF_NOTE_NV_CUINFO"
        /*0018*/ 	.short	0x0002
        /*001a*/ 	.short	0x005a
        /*001c*/ 	.short	0x0082
	.zero		2


//--------------------- .nv.info                  --------------------------
	.section	.nv.info,"",@"SHT_CUDA_INFO"
	.align	4


	//----- nvinfo : EIATTR_REGCOUNT
	.align		4
        /*0000*/ 	.byte	0x04, 0x2f
        /*0002*/ 	.short	(.L_15 - .L_14)
	.align		4
.L_14:
        /*0004*/ 	.word	index@(_ZN7cutlass13device_kernelINS_4gemm6kernel13GemmUniversalIN4cute5tupleIJiiiiEEENS1_10collective13CollectiveMmaINS1_34MainloopSm90TmaGmmaWarpSpecializedILi11ENS5_IJNS4_1CILi1EEESB_SB_EEENS1_35KernelTmaWarpSpecializedCooperativeEEENS5_IJNSA_ILi512EEENSA_ILi128EEENSA_ILi16EEEEEENS_10bfloat16_tENS5_IJlSB_lEEESJ_SK_NS4_8TiledMMAINS4_8MMA_AtomIJNS4_4SM904GMMA28MMA_64x128x16_F32BF16BF16_SSILNSO_5MajorE0ELSQ_0ELNSO_7ScaleInE1ELSR_1EEEEEENS4_6LayoutINS5_IJNSA_ILi2EEESB_SB_EEENS5_IJSB_NSA_ILi0EEESX_EEEEENS5_IJNS4_10UnderscoreES10_S10_EEEEENS4_13SM90_TMA_LOADENS4_14ComposedLayoutINS4_7SwizzleILi1ELi4ELi3EEENS4_18smem_ptr_flag_bitsILi16EEENSU_INS5_IJNSA_ILi8EEESH_EEENS5_IJSH_SB_EEEEEEEvNS4_8identityES13_S1D_vS1E_EENS_8epilogue10collective6detail29Sm90TmaWarpSpecializedAdapterINS1H_15DefaultEpilogueISJ_SK_SK_NS1G_6thread17LinearCombinationISJ_Li1EffLNS1L_9ScaleType4KindE0ELNS_15FloatRoundStyleE2ESJ_EENS1_15EpilogueDefaultEEEEEvvEEEEvNT_6ParamsE)
        /*0008*/ 	.word	0x000000a8


	//----- nvinfo : EIATTR_FRAME_SIZE
	.align		4
.L_15:
        /*000c*/ 	.byte	0x04, 0x11
        /*000e*/ 	.short	(.L_17 - .L_16)
	.align		4
.L_16:
        /*0010*/ 	.word	index@(_ZN7cutlass13device_kernelINS_4gemm6kernel13GemmUniversalIN4cute5tupleIJiiiiEEENS1_10collective13CollectiveMmaINS1_34MainloopSm90TmaGmmaWarpSpecializedILi11ENS5_IJNS4_1CILi1EEESB_SB_EEENS1_35KernelTmaWarpSpecializedCooperativeEEENS5_IJNSA_ILi512EEENSA_ILi128EEENSA_ILi16EEEEEENS_10bfloat16_tENS5_IJlSB_lEEESJ_SK_NS4_8TiledMMAINS4_8MMA_AtomIJNS4_4SM904GMMA28MMA_64x128x16_F32BF16BF16_SSILNSO_5MajorE0ELSQ_0ELNSO_7ScaleInE1ELSR_1EEEEEENS4_6LayoutINS5_IJNSA_ILi2EEESB_SB_EEENS5_IJSB_NSA_ILi0EEESX_EEEEENS5_IJNS4_10UnderscoreES10_S10_EEEEENS4_13SM90_TMA_LOADENS4_14ComposedLayoutINS4_7SwizzleILi1ELi4ELi3EEENS4_18smem_ptr_flag_bitsILi16EEENSU_INS5_IJNSA_ILi8EEESH_EEENS5_IJSH_SB_EEEEEEEvNS4_8identityES13_S1D_vS1E_EENS_8epilogue10collective6detail29Sm90TmaWarpSpecializedAdapterINS1H_15DefaultEpilogueISJ_SK_SK_NS1G_6thread17LinearCombinationISJ_Li1EffLNS1L_9ScaleType4KindE0ELNS_15FloatRoundStyleE2ESJ_EENS1_15EpilogueDefaultEEEEEvvEEEEvNT_6ParamsE)
        /*0014*/ 	.word	0x00000208


	//----- nvinfo : EIATTR_MIN_STACK_SIZE
	.align		4
.L_17:
        /*0018*/ 	.byte	0x04, 0x12
        /*001a*/ 	.short	(.L_19 - .L_18)
	.align		4
.L_18:
        /*001c*/ 	.word	index@(_ZN7cutlass13device_kernelINS_4gemm6kernel13GemmUniversalIN4cute5tupleIJiiiiEEENS1_10collective13CollectiveMmaINS1_34MainloopSm90TmaGmmaWarpSpecializedILi11ENS5_IJNS4_1CILi1EEESB_SB_EEENS1_35KernelTmaWarpSpecializedCooperativeEEENS5_IJNSA_ILi512EEENSA_ILi128EEENSA_ILi16EEEEEENS_10bfloat16_tENS5_IJlSB_lEEESJ_SK_NS4_8TiledMMAINS4_8MMA_AtomIJNS4_4SM904GMMA28MMA_64x128x16_F32BF16BF16_SSILNSO_5MajorE0ELSQ_0ELNSO_7ScaleInE1ELSR_1EEEEEENS4_6LayoutINS5_IJNSA_ILi2EEESB_SB_EEENS5_IJSB_NSA_ILi0EEESX_EEEEENS5_IJNS4_10UnderscoreES10_S10_EEEEENS4_13SM90_TMA_LOADENS4_14ComposedLayoutINS4_7SwizzleILi1ELi4ELi3EEENS4_18smem_ptr_flag_bitsILi16EEENSU_INS5_IJNSA_ILi8EEESH_EEENS5_IJSH_SB_EEEEEEEvNS4_8identityES13_S1D_vS1E_EENS_8epilogue10collective6detail29Sm90TmaWarpSpecializedAdapterINS1H_15DefaultEpilogueISJ_SK_SK_NS1G_6thread17LinearCombinationISJ_Li1EffLNS1L_9ScaleType4KindE0ELNS_15FloatRoundStyleE2ESJ_EENS1_15EpilogueDefaultEEEEEvvEEEEvNT_6ParamsE)
        /*0020*/ 	.word	0x00000208
.L_19:


//--------------------- .nv.compat                --------------------------
	.section	.nv.compat,"",@"SHT_CUDA_COMPAT_INFO"
	.align	4
        /*0000*/ 	.byte	0x02, 0x09, 0x01, 0x00, 0x02, 0x02, 0x04, 0x00, 0x02, 0x05, 0x05, 0x00, 0x03, 0x07, 0x01, 0x01
        /*0010*/ 	.byte	0x02, 0x03, 0x01, 0x00, 0x02, 0x06, 0x01, 0x00, 0x04, 0x0b, 0x08, 0x00, 0x00, 0x00, 0x00, 0x00
        /*0020*/ 	.byte	0x00, 0x00, 0x00, 0x00


//--------------------- .nv.info._ZN7cutlass13device_kernelINS_4gemm6kernel13GemmUniversalIN4cute5tupleIJiiiiEEENS1_10collective13CollectiveMmaINS1_34MainloopSm90TmaGmmaWarpSpecializedILi11ENS5_IJNS4_1CILi1EEESB_SB_EEENS1_35KernelTmaWarpSpecializedCooperativeEEENS5_IJNSA_ILi512EEENSA_ILi128EEENSA_ILi16EEEEEENS_10bfloat16_tENS5_IJlSB_lEEESJ_SK_NS4_8TiledMMAINS4_8MMA_AtomIJNS4_4SM904GMMA28MMA_64x128x16_F32BF16BF16_SSILNSO_5MajorE0ELSQ_0ELNSO_7ScaleInE1ELSR_1EEEEEENS4_6LayoutINS5_IJNSA_ILi2EEESB_SB_EEENS5_IJSB_NSA_ILi0EEESX_EEEEENS5_IJNS4_10UnderscoreES10_S10_EEEEENS4_13SM90_TMA_LOADENS4_14ComposedLayoutINS4_7SwizzleILi1ELi4ELi3EEENS4_18smem_ptr_flag_bitsILi16EEENSU_INS5_IJNSA_ILi8EEESH_EEENS5_IJSH_SB_EEEEEEEvNS4_8identityES13_S1D_vS1E_EENS_8epilogue10collective6detail29Sm90TmaWarpSpecializedAdapterINS1H_15DefaultEpilogueISJ_SK_SK_NS1G_6thread17LinearCombinationISJ_Li1EffLNS1L_9ScaleType4KindE0ELNS_15FloatRoundStyleE2ESJ_EENS1_15EpilogueDefaultEEEEEvvEEEEvNT_6ParamsE --------------------------
	.section	.nv.info._ZN7cutlass13device_kernelINS_4gemm6kernel13GemmUniversalIN4cute5tupleIJiiiiEEENS1_10collective13CollectiveMmaINS1_34MainloopSm90TmaGmmaWarpSpecializedILi11ENS5_IJNS4_1CILi1EEESB_SB_EEENS1_35KernelTmaWarpSpecializedCooperativeEEENS5_IJNSA_ILi512EEENSA_ILi128EEENSA_ILi16EEEEEENS_10bfloat16_tENS5_IJlSB_lEEESJ_SK_NS4_8TiledMMAINS4_8MMA_AtomIJNS4_4SM904GMMA28MMA_64x128x16_F32BF16BF16_SSILNSO_5MajorE0ELSQ_0ELNSO_7ScaleInE1ELSR_1EEEEEENS4_6LayoutINS5_IJNSA_ILi2EEESB_SB_EEENS5_IJSB_NSA_ILi0EEESX_EEEEENS5_IJNS4_10UnderscoreES10_S10_EEEEENS4_13SM90_TMA_LOADENS4_14ComposedLayoutINS4_7SwizzleILi1ELi4ELi3EEENS4_18smem_ptr_flag_bitsILi16EEENSU_INS5_IJNSA_ILi8EEESH_EEENS5_IJSH_SB_EEEEEEEvNS4_8identityES13_S1D_vS1E_EENS_8epilogue10collective6detail29Sm90TmaWarpSpecializedAdapterINS1H_15DefaultEpilogueISJ_SK_SK_NS1G_6thread17LinearCombinationISJ_Li1EffLNS1L_9ScaleType4KindE0ELNS_15FloatRoundStyleE2ESJ_EENS1_15EpilogueDefaultEEEEEvvEEEEvNT_6ParamsE,"",@"SHT_CUDA_INFO"
	.sectionflags	@""
	.align	4


	//----- nvinfo : EIATTR_CUDA_API_VERSION
	.align		4
        /*0000*/ 	.byte	0x04, 0x37
        /*0002*/ 	.short	(.L_21 - .L_20)
.L_20:
        /*0004*/ 	.word	0x00000082


	//----- nvinfo : EIATTR_KPARAM_INFO
	.align		4
.L_21:
        /*0008*/ 	.byte	0x04, 0x17
        /*000a*/ 	.short	(.L_23 - .L_22)
.L_22:
        /*000c*/ 	.word	0x00000000
        /*0010*/ 	.short	0x0000
        /*0012*/ 	.short	0x0070
        /*0014*/ 	.byte	0x00, 0xf0, 0x01, 0x10


	//----- nvinfo : EIATTR_SPARSE_MMA_MASK
	.align		4
.L_23:
        /*0018*/ 	.byte	0x03, 0x50
        /*001a*/ 	.short	0x0000


	//----- nvinfo : EIATTR_MAXREG_COUNT
	.align		4
        /*001c*/ 	.byte	0x03, 0x1b
        /*001e*/ 	.short	0x00a8


	//----- nvinfo : EIATTR_NUM_BARRIERS
	.align		4
        /*0020*/ 	.byte	0x02, 0x4c
        /*0022*/ 	.byte	0x01
	.zero		1


	//----- nvinfo : EIATTR_EXTERNS
	.align		4
        /*0024*/ 	.byte	0x04, 0x0f
        /*0026*/ 	.short	(.L_25 - .L_24)


	//   ....[0]....
	.align		4
.L_24:
        /*0028*/ 	.word	index@(__assertfail)


	//----- nvinfo : EIATTR_ANNOTATIONS
	.align		4
.L_25:
        /*002c*/ 	.byte	0x04, 0x55
        /*002e*/ 	.short	(.L_27 - .L_26)


	//   ....[0]....
.L_26:
        /*0030*/ 	.word	0x00000001
        /*0034*/ 	.byte	0xa0, 0x07, 0x00, 0x00, 0x01, 0x00, 0x00, 0x00, 0xc0, 0x07, 0x00, 0x00, 0x01, 0x00, 0x00, 0x00
        /* <DEDUP_REMOVED lines=154> */
        /*09e4*/ 	.byte	0xe0, 0x44, 0x01, 0x00, 0x01, 0x00, 0x00, 0x00, 0x00, 0x45, 0x01, 0x00


	//----- nvinfo : EIATTR_MERCURY_ISA_VERSION
	.align		4
.L_27:
        /*09f0*/ 	.byte	0x03, 0x5f
        /*09f2*/ 	.short	0x0101


	//----- nvinfo : EIATTR_INT_WARP_WIDE_INSTR_OFFSETS
	.align		4
        /*09f4*/ 	.byte	0x04, 0x31
        /*09f6*/ 	.short	(.L_29 - .L_28)


	//   ....[0]....
.L_28:
        /*09f8*/ 	.word	0x00000610


	//   ....[1]....
        /*09fc*/ 	.word	0x00000620


	//   ....[2]....
        /*0a00*/ 	.word	0x000006b0


	//----- nvinfo : EIATTR_COOP_GROUP_MASK_REGIDS
	.align		4
.L_29:
        /*0a04*/ 	.byte	0x04, 0x29
        /*0a06*/ 	.short	(.L_31 - .L_30)


	//   ....[0]....
.L_30:
        /*0a08*/ 	.word	0xffffffff


	//   ....[1]....
        /*0a0c*/ 	.word	0xffffffff


	//   ....[2]....
        /*0a10*/ 	.word	0xffffffff


	//   ....[3]....
        /*0a14*/ 	.word	0xffffffff


	//   ....[4]....
        /*0a18*/ 	.word	0xffffffff


	//----- nvinfo : EIATTR_COOP_GROUP_INSTR_OFFSETS
	.align		4
.L_31:
        /*0a1c*/ 	.byte	0x04, 0x28
        /*0a1e*/ 	.short	(.L_33 - .L_32)


	//   ....[0]....
.L_32:
        /*0a20*/ 	.word	0x00000070


	//   ....[1]....
        /*0a24*/ 	.word	0x00000080


	//   ....[2]....
        /*0a28*/ 	.word	0x000001a0


	//   ....[3]....
        /*0a2c*/ 	.word	0x000004c0


	//   ....[4]....
        /*0a30*/ 	.word	0x00001280


	//----- nvinfo : EIATTR_REG_RECONFIG
	.align		4
.L_33:
        /*0a34*/ 	.byte	0x01, 0x54
	.zero		2


	//----- nvinfo : EIATTR_SYSCALL_OFFSETS
	.align		4
        /*0a38*/ 	.byte	0x04, 0x46
        /*0a3a*/ 	.short	(.L_35 - .L_34)


	//   ....[0]....
.L_34:
        /*0a3c*/ 	.word	0x00001430


	//----- nvinfo : EIATTR_MBARRIER_INSTR_OFFSETS
	.align		4
.L_35:
        /*0a40*/ 	.byte	0x04, 0x39
        /*0a42*/ 	.short	(.L_37 - .L_36)


	//   ....[0]....
.L_36:
        /*0a44*/ 	.word	0x00000340
        /*0a48*/ 	.word	0x000000ff
        /*0a4c*/ 	.word	0x00000000
        /*0a50*/ 	.short	0x0100
        /*0a52*/ 	.byte	0x08
	.zero		1


	//   ....[1]....
        /*0a54*/ 	.word	0x00000350
        /*0a58*/ 	.word	0x000000ff
        /*0a5c*/ 	.word	0x00000058
        /*0a60*/ 	.short	0x0100
        /*0a62*/ 	.byte	0x08
	.zero		1


	//   ....[2]....
        /*0a64*/ 	.word	0x00000360
        /*0a68*/ 	.word	0x000000ff
        /*0a6c*/ 	.word	0x00000008
        /*0a70*/ 	.short	0x0100
        /*0a72*/ 	.byte	0x08
	.zero		1


	//   ....[3]....
        /*0a74*/ 	.word	0x00000370
        /*0a78*/ 	.word	0x000000ff
        /*0a7c*/ 	.word	0x00000060
        /*0a80*/ 	.short	0x0100
        /*0a82*/ 	.byte	0x08
	.zero		1


	//   ....[4]....
        /*0a84*/ 	.word	0x00000380
        /*0a88*/ 	.word	0x000000ff
        /*0a8c*/ 	.word	0x00000010
        /*0a90*/ 	.short	0x0100
        /*0a92*/ 	.byte	0x08
	.zero		1


	//   ....[5]....
        /*0a94*/ 	.word	0x00000390
        /*0a98*/ 	.word	0x000000ff
        /*0a9c*/ 	.word	0x00000068
        /*0aa0*/ 	.short	0x0100
        /*0aa2*/ 	.byte	0x08
	.zero		1


	//   ....[6]....
        /*0aa4*/ 	.word	0x000003a0
        /*0aa8*/ 	.word	0x000000ff
        /*0aac*/ 	.word	0x00000018
        /*0ab0*/ 	.short	0x0100
        /*0ab2*/ 	.byte	0x08
	.zero		1


	//   ....[7]....
        /*0ab4*/ 	.word	0x000003b0
        /*0ab8*/ 	.word	0x000000ff
        /*0abc*/ 	.word	0x00000070
        /*0ac0*/ 	.short	0x0100
        /*0ac2*/ 	.byte	0x08
	.zero		1


	//   ....[8]....
        /*0ac4*/ 	.word	0x000003c0
        /*0ac8*/ 	.word	0x000000ff
        /*0acc*/ 	.word	0x00000020
        /*0ad0*/ 	.short	0x0100
        /*0ad2*/ 	.byte	0x08
	.zero		1


	//   ....[9]....
        /*0ad4*/ 	.word	0x000003d0
        /*0ad8*/ 	.word	0x000000ff
        /*0adc*/ 	.word	0x00000078
        /*0ae0*/ 	.short	0x0100
        /*0ae2*/ 	.byte	0x08
	.zero		1


	//   ....[10]....
        /*0ae4*/ 	.word	0x000003e0
        /*0ae8*/ 	.word	0x000000ff
        /*0aec*/ 	.word	0x00000028
        /*0af0*/ 	.short	0x0100
        /*0af2*/ 	.byte	0x08
	.zero		1


	//   ....[11]....
        /*0af4*/ 	.word	0x000003f0
        /*0af8*/ 	.word	0x000000ff
        /*0afc*/ 	.word	0x00000080
        /*0b00*/ 	.short	0x0100
        /*0b02*/ 	.byte	0x08
	.zero		1


	//   ....[12]....
        /*0b04*/ 	.word	0x00000400
        /*0b08*/ 	.word	0x000000ff
        /*0b0c*/ 	.word	0x00000030
        /*0b10*/ 	.short	0x0100
        /*0b12*/ 	.byte	0x08
	.zero		1


	//   ....[13]....
        /*0b14*/ 	.word	0x00000410
        /*0b18*/ 	.word	0x000000ff
        /*0b1c*/ 	.word	0x00000088
        /*0b20*/ 	.short	0x0100
        /*0b22*/ 	.byte	0x08
	.zero		1


	//   ....[14]....
        /*0b24*/ 	.word	0x00000420
        /*0b28*/ 	.word	0x000000ff
        /*0b2c*/ 	.word	0x00000038
        /*0b30*/ 	.short	0x0100
        /*0b32*/ 	.byte	0x08
	.zero		1


	//   ....[15]....
        /*0b34*/ 	.word	0x00000430
        /*0b38*/ 	.word	0x000000ff
        /*0b3c*/ 	.word	0x00000090
        /*0b40*/ 	.short	0x0100
        /*0b42*/ 	.byte	0x08
	.zero		1


	//   ....[16]....
        /*0b44*/ 	.word	0x00000440
        /*0b48*/ 	.word	0x000000ff
        /*0b4c*/ 	.word	0x00000040
        /*0b50*/ 	.short	0x0100
        /*0b52*/ 	.byte	0x08
	.zero		1


	//   ....[17]....
        /*0b54*/ 	.word	0x00000450
        /*0b58*/ 	.word	0x000000ff
        /*0b5c*/ 	.word	0x00000098
        /*0b60*/ 	.short	0x0100
        /*0b62*/ 	.byte	0x08
	.zero		1


	//   ....[18]....
        /*0b64*/ 	.word	0x00000460
        /*0b68*/ 	.word	0x000000ff
        /*0b6c*/ 	.word	0x00000048
        /*0b70*/ 	.short	0x0100
        /*0b72*/ 	.byte	0x08
	.zero		1


	//   ....[19]....
        /*0b74*/ 	.word	0x00000470
        /*0b78*/ 	.word	0x000000ff
        /*0b7c*/ 	.word	0x000000a0
        /*0b80*/ 	.short	0x0100
        /*0b82*/ 	.byte	0x08
	.zero		1


	//   ....[20]....
        /*0b84*/ 	.word	0x00000480
        /*0b88*/ 	.word	0x000000ff
        /*0b8c*/ 	.word	0x00000050
        /*0b90*/ 	.short	0x0100
        /*0b92*/ 	.byte	0x08
	.zero		1


	//   ....[21]....
        /*0b94*/ 	.word	0x00000490
        /*0b98*/ 	.word	0x000000ff
        /*0b9c*/ 	.word	0x000000a8
        /*0ba0*/ 	.short	0x0100
        /*0ba2*/ 	.byte	0x08
	.zero		1


	//   ....[22]....
        /*0ba4*/ 	.word	0x00000730
        /*0ba8*/ 	.word	0x000000ff
        /*0bac*/ 	.word	0x000000c0
        /*0bb0*/ 	.short	0x0100
        /*0bb2*/ 	.byte	0x10
	.zero		1


	//   ....[23]....
        /*0bb4*/ 	.word	0x000007d0
        /*0bb8*/ 	.word	0x000000ff
        /*0bbc*/ 	.word	0x000000c8
        /*0bc0*/ 	.short	0x0100
        /*0bc2*/ 	.byte	0x10
	.zero		1


	//   ....[24]....
        /*0bc4*/ 	.word	0x000014d0
        /*0bc8*/ 	.word	0x00000003
        /*0bcc*/ 	.word	0x00000000
        /*0bd0*/ 	.short	0x010a
        /*0bd2*/ 	.byte	0x3f
	.zero		1


	//   ....[25]....
        /*0bd4*/ 	.word	0x00001510
        /*0bd8*/ 	.word	0x00000003
        /*0bdc*/ 	.word	0x00000000
        /*0be0*/ 	.short	0x010a
        /*0be2*/ 	.byte	0x3f
	.zero		1


	//   ....[26]....
        /*0be4*/ 	.word	0x00001a20
        /*0be8*/ 	.word	0x000000ff
        /*0bec*/ 	.word	0x00000000
        /*0bf0*/ 	.short	0x010a
        /*0bf2*/ 	.byte	0x04
	.zero		1


	//   ....[27]....
        /*0bf4*/ 	.word	0x00001a60
        /*0bf8*/ 	.word	0x000000ff
        /*0bfc*/ 	.word	0x00000000
        /*0c00*/ 	.short	0x010a
        /*0c02*/ 	.byte	0x04
	.zero		1


	//   ....[28]....
        /*0c04*/ 	.word	0x00002460
        /*0c08*/ 	.word	0x000000ff
        /*0c0c*/ 	.word	0x00000000
        /*0c10*/ 	.short	0x0101
        /*0c12*/ 	.byte	0x04
	.zero		1


	//   ....[29]....
        /*0c14*/ 	.word	0x00002620
        /*0c18*/ 	.word	0x00000000
        /*0c1c*/ 	.word	0x00000000
        /*0c20*/ 	.short	0x0101
        /*0c22*/ 	.byte	0x3f
	.zero		1


	//   ....[30]....
        /*0c24*/ 	.word	0x00014080
        /*0c28*/ 	.word	0x0000000c
        /*0c2c*/ 	.word	0x00000058
        /*0c30*/ 	.short	0x010a
        /*0c32*/ 	.byte	0x3f
	.zero		1


	//   ....[31]....
        /*0c34*/ 	.word	0x00014400
        /*0c38*/ 	.word	0x00000002
        /*0c3c*/ 	.word	0x000000c8
        /*0c40*/ 	.short	0x0101
        /*0c42*/ 	.byte	0x3f
	.zero		1


	//   ....[32]....
        /*0c44*/ 	.word	0x00014c00
        /*0c48*/ 	.word	0x00000005
        /*0c4c*/ 	.word	0x00000000
        /*0c50*/ 	.short	0x010a
        /*0c52*/ 	.byte	0x3f
	.zero		1


	//   ....[33]....
        /*0c54*/ 	.word	0x00014c90
        /*0c58*/ 	.word	0x00000007
        /*0c5c*/ 	.word	0x00000000
        /*0c60*/ 	.short	0x010a
        /*0c62*/ 	.byte	0x3f
	.zero		1


	//   ....[34]....
        /*0c64*/ 	.word	0x00014d20
        /*0c68*/ 	.word	0x00000007
        /*0c6c*/ 	.word	0x00000000
        /*0c70*/ 	.short	0x010a
        /*0c72*/ 	.byte	0x3f
	.zero		1


	//   ....[35]....
        /*0c74*/ 	.word	0x00014db0
        /*0c78*/ 	.word	0x00000007
        /*0c7c*/ 	.word	0x00000000
        /*0c80*/ 	.short	0x010a
        /*0c82*/ 	.byte	0x3f
	.zero		1


	//   ....[36]....
        /*0c84*/ 	.word	0x00014e40
        /*0c88*/ 	.word	0x00000007
        /*0c8c*/ 	.word	0x00000000
        /*0c90*/ 	.short	0x010a
        /*0c92*/ 	.byte	0x3f
	.zero		1


	//   ....[37]....
        /*0c94*/ 	.word	0x00014ed0
        /*0c98*/ 	.word	0x00000007
        /*0c9c*/ 	.word	0x00000000
        /*0ca0*/ 	.short	0x010a
        /*0ca2*/ 	.byte	0x3f
	.zero		1


	//   ....[38]....
        /*0ca4*/ 	.word	0x00014f60
        /*0ca8*/ 	.word	0x00000007
        /*0cac*/ 	.word	0x00000000
        /*0cb0*/ 	.short	0x010a
        /*0cb2*/ 	.byte	0x3f
	.zero		1


	//   ....[39]....
        /*0cb4*/ 	.word	0x00014ff0
        /*0cb8*/ 	.word	0x00000007
        /*0cbc*/ 	.word	0x00000000
        /*0cc0*/ 	.short	0x010a
        /*0cc2*/ 	.byte	0x3f
	.zero		1


	//   ....[40]....
        /*0cc4*/ 	.word	0x00015080
        /*0cc8*/ 	.word	0x00000007
        /*0ccc*/ 	.word	0x00000000
        /*0cd0*/ 	.short	0x010a
        /*0cd2*/ 	.byte	0x3f
	.zero		1


	//   ....[41]....
        /*0cd4*/ 	.word	0x00015110
        /*0cd8*/ 	.word	0x00000007
        /*0cdc*/ 	.word	0x00000000
        /*0ce0*/ 	.short	0x010a
        /*0ce2*/ 	.byte	0x3f
	.zero		1


	//   ....[42]....
        /*0ce4*/ 	.word	0x000151a0
        /*0ce8*/ 	.word	0x00000003
        /*0cec*/ 	.word	0x00000000
        /*0cf0*/ 	.short	0x010a
        /*0cf2*/ 	.byte	0x3f
	.zero		1


	//   ....[43]....
        /*0cf4*/ 	.word	0x00015200
        /*0cf8*/ 	.word	0x00000003
        /*0cfc*/ 	.word	0x00000000
        /*0d00*/ 	.short	0x010a
        /*0d02*/ 	.byte	0x3f
	.zero		1


	//   ....[44]....
        /*0d04*/ 	.word	0x00015260
        /*0d08*/ 	.word	0x00000006
        /*0d0c*/ 	.word	0x00000000
        /*0d10*/ 	.short	0x010a
        /*0d12*/ 	.byte	0x3f
	.zero		1


	//   ....[45]....
        /*0d14*/ 	.word	0x00015330
        /*0d18*/ 	.word	0x0000000c
        /*0d1c*/ 	.word	0x00000058
        /*0d20*/ 	.short	0x010a
        /*0d22*/ 	.byte	0x3f
	.zero		1


	//   ....[46]....
        /*0d24*/ 	.word	0x00015400
        /*0d28*/ 	.word	0x00000005
        /*0d2c*/ 	.word	0x00000000
        /*0d30*/ 	.short	0x010a
        /*0d32*/ 	.byte	0x3f
	.zero		1


	//   ....[47]....
        /*0d34*/ 	.word	0x00015450
        /*0d38*/ 	.word	0x00000007
        /*0d3c*/ 	.word	0x00000000
        /*0d40*/ 	.short	0x010a
        /*0d42*/ 	.byte	0x3f
	.zero		1


	//   ....[48]....
        /*0d44*/ 	.word	0x000154a0
        /*0d48*/ 	.word	0x00000007
        /*0d4c*/ 	.word	0x00000000
        /*0d50*/ 	.short	0x010a
        /*0d52*/ 	.byte	0x3f
	.zero		1


	//   ....[49]....
        /*0d54*/ 	.word	0x000154f0
        /*0d58*/ 	.word	0x00000007
        /*0d5c*/ 	.word	0x00000000
        /*0d60*/ 	.short	0x010a
        /*0d62*/ 	.byte	0x3f
	.zero		1


	//   ....[50]....
        /*0d64*/ 	.word	0x00015540
        /*0d68*/ 	.word	0x00000007
        /*0d6c*/ 	.word	0x00000000
        /*0d70*/ 	.short	0x010a
        /*0d72*/ 	.byte	0x3f
	.zero		1


	//   ....[51]....
        /*0d74*/ 	.word	0x00015590
        /*0d78*/ 	.word	0x00000007
        /*0d7c*/ 	.word	0x00000000
        /*0d80*/ 	.short	0x010a
        /*0d82*/ 	.byte	0x3f
	.zero		1


	//   ....[52]....
        /*0d84*/ 	.word	0x000155e0
        /*0d88*/ 	.word	0x00000007
        /*0d8c*/ 	.word	0x00000000
        /*0d90*/ 	.short	0x010a
        /*0d92*/ 	.byte	0x3f
	.zero		1


	//   ....[53]....
        /*0d94*/ 	.word	0x00015630
        /*0d98*/ 	.word	0x00000007
        /*0d9c*/ 	.word	0x00000000
        /*0da0*/ 	.short	0x010a
        /*0da2*/ 	.byte	0x3f
	.zero		1


	//   ....[54]....
        /*0da4*/ 	.word	0x00015680
        /*0da8*/ 	.word	0x00000007
        /*0dac*/ 	.word	0x00000000
        /*0db0*/ 	.short	0x010a
        /*0db2*/ 	.byte	0x3f
	.zero		1


	//   ....[55]....
        /*0db4*/ 	.word	0x000156d0
        /*0db8*/ 	.word	0x00000007
        /*0dbc*/ 	.word	0x00000000
        /*0dc0*/ 	.short	0x010a
        /*0dc2*/ 	.byte	0x3f
	.zero		1


	//----- nvinfo : EIATTR_NUM_MBARRIERS
	.align		4
.L_37:
        /*0dc4*/ 	.byte	0x03, 0x38
        /*0dc6*/ 	.short	0x0018


	//----- nvinfo : EIATTR_EXIT_INSTR_OFFSETS
	.align		4
        /*0dc8*/ 	.byte	0x04, 0x1c
        /*0dca*/ 	.short	(.L_39 - .L_38)


	//   ....[0]....
.L_38:
        /*0dcc*/ 	.word	0x00000830


	//   ....[1]....
        /*0dd0*/ 	.word	0x000011a0


	//   ....[2]....
        /*0dd4*/ 	.word	0x00013600


	//   ....[3]....
        /*0dd8*/ 	.word	0x00013d10


	//   ....[4]....
        /*0ddc*/ 	.word	0x000151f0


	//----- nvinfo : EIATTR_MAX_THREADS
	.align		4
.L_39:
        /*0de0*/ 	.byte	0x04, 0x05
        /*0de2*/ 	.short	(.L_41 - .L_40)
.L_40:
        /*0de4*/ 	.word	0x00000180
        /*0de8*/ 	.word	0x00000001
        /*0dec*/ 	.word	0x00000001


	//----- nvinfo : EIATTR_CRS_STACK_SIZE
	.align		4
.L_41:
        /*0df0*/ 	.byte	0x04, 0x1e
        /*0df2*/ 	.short	(.L_43 - .L_42)
.L_42:
        /*0df4*/ 	.word	0x00000000


	//----- nvinfo : EIATTR_CBANK_PARAM_SIZE
	.align		4
.L_43:
        /*0df8*/ 	.byte	0x03, 0x19
        /*0dfa*/ 	.short	0x0470


	//----- nvinfo : EIATTR_PARAM_CBANK
	.align		4
        /*0dfc*/ 	.byte	0x04, 0x0a
        /*0dfe*/ 	.short	(.L_45 - .L_44)
	.align		4
.L_44:
        /*0e00*/ 	.word	index@(.nv.constant0._ZN7cutlass13device_kernelINS_4gemm6kernel13GemmUniversalIN4cute5tupleIJiiiiEEENS1_10collective13CollectiveMmaINS1_34MainloopSm90TmaGmmaWarpSpecializedILi11ENS5_IJNS4_1CILi1EEESB_SB_EEENS1_35KernelTmaWarpSpecializedCooperativeEEENS5_IJNSA_ILi512EEENSA_ILi128EEENSA_ILi16EEEEEENS_10bfloat16_tENS5_IJlSB_lEEESJ_SK_NS4_8TiledMMAINS4_8MMA_AtomIJNS4_4SM904GMMA28MMA_64x128x16_F32BF16BF16_SSILNSO_5MajorE0ELSQ_0ELNSO_7ScaleInE1ELSR_1EEEEEENS4_6LayoutINS5_IJNSA_ILi2EEESB_SB_EEENS5_IJSB_NSA_ILi0EEESX_EEEEENS5_IJNS4_10UnderscoreES10_S10_EEEEENS4_13SM90_TMA_LOADENS4_14ComposedLayoutINS4_7SwizzleILi1ELi4ELi3EEENS4_18smem_ptr_flag_bitsILi16EEENSU_INS5_IJNSA_ILi8EEESH_EEENS5_IJSH_SB_EEEEEEEvNS4_8identityES13_S1D_vS1E_EENS_8epilogue10collective6detail29Sm90TmaWarpSpecializedAdapterINS1H_15DefaultEpilogueISJ_SK_SK_NS1G_6thread17LinearCombinationISJ_Li1EffLNS1L_9ScaleType4KindE0ELNS_15FloatRoundStyleE2ESJ_EENS1_15EpilogueDefaultEEEEEvvEEEEvNT_6ParamsE)
        /*0e04*/ 	.short	0x0210
        /*0e06*/ 	.short	0x0470


	//----- nvinfo : EIATTR_SW_WAR
	.align		4
.L_45:
        /*0e08*/ 	.byte	0x04, 0x36
        /*0e0a*/ 	.short	(.L_47 - .L_46)
.L_46:
        /*0e0c*/ 	.word	0x00000008
.L_47:


//--------------------- .nv.callgraph             --------------------------
	.section	.nv.callgraph,"",@"SHT_CUDA_CALLGRAPH"
	.align	4
	.sectionentsize	8
	.align		4
        /*0000*/ 	.word	0x00000000
	.align		4
        /*0004*/ 	.word	0xffffffff
	.align		4
        /*0008*/ 	.word	index@(_ZN7cutlass13device_kernelINS_4gemm6kernel13GemmUniversalIN4cute5tupleIJiiiiEEENS1_10collective13CollectiveMmaINS1_34MainloopSm90TmaGmmaWarpSpecializedILi11ENS5_IJNS4_1CILi1EEESB_SB_EEENS1_35KernelTmaWarpSpecializedCooperativeEEENS5_IJNSA_ILi512EEENSA_ILi128EEENSA_ILi16EEEEEENS_10bfloat16_tENS5_IJlSB_lEEESJ_SK_NS4_8TiledMMAINS4_8MMA_AtomIJNS4_4SM904GMMA28MMA_64x128x16_F32BF16BF16_SSILNSO_5MajorE0ELSQ_0ELNSO_7ScaleInE1ELSR_1EEEEEENS4_6LayoutINS5_IJNSA_ILi2EEESB_SB_EEENS5_IJSB_NSA_ILi0EEESX_EEEEENS5_IJNS4_10UnderscoreES10_S10_EEEEENS4_13SM90_TMA_LOADENS4_14ComposedLayoutINS4_7SwizzleILi1ELi4ELi3EEENS4_18smem_ptr_flag_bitsILi16EEENSU_INS5_IJNSA_ILi8EEESH_EEENS5_IJSH_SB_EEEEEEEvNS4_8identityES13_S1D_vS1E_EENS_8epilogue10collective6detail29Sm90TmaWarpSpecializedAdapterINS1H_15DefaultEpilogueISJ_SK_SK_NS1G_6thread17LinearCombinationISJ_Li1EffLNS1L_9ScaleType4KindE0ELNS_15FloatRoundStyleE2ESJ_EENS1_15EpilogueDefaultEEEEEvvEEEEvNT_6ParamsE)
	.align		4
        /*000c*/ 	.word	index@(__assertfail)
	.align		4
        /*0010*/ 	.word	0x00000000
	.align		4
        /*0014*/ 	.word	0xfffffffe
	.align		4
        /*0018*/ 	.word	0x00000000
	.align		4
        /*001c*/ 	.word	0xfffffffd
	.align		4
        /*0020*/ 	.word	0x00000000
	.align		4
        /*0024*/ 	.word	0xfffffffc


//--------------------- .nv.constant4             --------------------------
	.section	.nv.constant4,"a",@progbits
	.align	8
	.align		8
.nv.constant4:
        /*0000*/ 	.dword	__assertfail
	.align		8
        /*0008*/ 	.dword	__unnamed_1
	.align		8
        /*0010*/ 	.dword	_ZN39_INTERNAL_faaadeed_4_k_cu_9d72f137_29914cuda3std3__45__cpo5beginE
	.align		8
        /*0018*/ 	.dword	_ZN39_INTERNAL_faaadeed_4_k_cu_9d72f137_29914cuda3std3__45__cpo3endE
	.align		8
        /*0020*/ 	.dword	_ZN39_INTERNAL_faaadeed_4_k_cu_9d72f137_29914cuda3std3__45__cpo6cbeginE
	.align		8
        /*0028*/ 	.dword	_ZN39_INTERNAL_faaadeed_4_k_cu_9d72f137_29914cuda3std3__45__cpo4cendE
	.align		8
        /*0030*/ 	.dword	_ZN39_INTERNAL_faaadeed_4_k_cu_9d72f137_29914cuda3std3__441_GLOBAL__N__faaadeed_4_k_cu_9d72f137_29916ignoreE
	.align		8
        /*0038*/ 	.dword	_ZN39_INTERNAL_faaadeed_4_k_cu_9d72f137_29914cuda3std3__419piecewise_constructE
	.align		8
        /*0040*/ 	.dword	_ZN39_INTERNAL_faaadeed_4_k_cu_9d72f137_29914cuda3std3__48in_placeE
	.align		8
        /*0048*/ 	.dword	_ZN39_INTERNAL_faaadeed_4_k_cu_9d72f137_29914cuda3std6ranges3__45__cpo4swapE
	.align		8
        /*0050*/ 	.dword	_ZN39_INTERNAL_faaadeed_4_k_cu_9d72f137_29914cuda3std6ranges3__45__cpo9iter_moveE
	.align		8
        /*0058*/ 	.dword	_ZN39_INTERNAL_faaadeed_4_k_cu_9d72f137_29914cute7productE
	.align		8
        /*0060*/ 	.dword	_ZN39_INTERNAL_faaadeed_4_k_cu_9d72f137_29914cute1_E
	.align		8
        /*0068*/ 	.dword	$str$22
	.align		8
        /*0070*/ 	.dword	$str$23


//--------------------- .text._ZN7cutlass13device_kernelINS_4gemm6kernel13GemmUniversalIN4cute5tupleIJiiiiEEENS1_10collective13CollectiveMmaINS1_34MainloopSm90TmaGmmaWarpSpecializedILi11ENS5_IJNS4_1CILi1EEESB_SB_EEENS1_35KernelTmaWarpSpecializedCooperativeEEENS5_IJNSA_ILi512EEENSA_ILi128EEENSA_ILi16EEEEEENS_10bfloat16_tENS5_IJlSB_lEEESJ_SK_NS4_8TiledMMAINS4_8MMA_AtomIJNS4_4SM904GMMA28MMA_64x128x16_F32BF16BF16_SSILNSO_5MajorE0ELSQ_0ELNSO_7ScaleInE1ELSR_1EEEEEENS4_6LayoutINS5_IJNSA_ILi2EEESB_SB_EEENS5_IJSB_NSA_ILi0EEESX_EEEEENS5_IJNS4_10UnderscoreES10_S10_EEEEENS4_13SM90_TMA_LOADENS4_14ComposedLayoutINS4_7SwizzleILi1ELi4ELi3EEENS4_18smem_ptr_flag_bitsILi16EEENSU_INS5_IJNSA_ILi8EEESH_EEENS5_IJSH_SB_EEEEEEEvNS4_8identityES13_S1D_vS1E_EENS_8epilogue10collective6detail29Sm90TmaWarpSpecializedAdapterINS1H_15DefaultEpilogueISJ_SK_SK_NS1G_6thread17LinearCombinationISJ_Li1EffLNS1L_9ScaleType4KindE0ELNS_15FloatRoundStyleE2ESJ_EENS1_15EpilogueDefaultEEEEEvvEEEEvNT_6ParamsE --------------------------
	.section	.text._ZN7cutlass13device_kernelINS_4gemm6kernel13GemmUniversalIN4cute5tupleIJiiiiEEENS1_10collective13CollectiveMmaINS1_34MainloopSm90TmaGmmaWarpSpecializedILi11ENS5_IJNS4_1CILi1EEESB_SB_EEENS1_35KernelTmaWarpSpecializedCooperativeEEENS5_IJNSA_ILi512EEENSA_ILi128EEENSA_ILi16EEEEEENS_10bfloat16_tENS5_IJlSB_lEEESJ_SK_NS4_8TiledMMAINS4_8MMA_AtomIJNS4_4SM904GMMA28MMA_64x128x16_F32BF16BF16_SSILNSO_5MajorE0ELSQ_0ELNSO_7ScaleInE1ELSR_1EEEEEENS4_6LayoutINS5_IJNSA_ILi2EEESB_SB_EEENS5_IJSB_NSA_ILi0EEESX_EEEEENS5_IJNS4_10UnderscoreES10_S10_EEEEENS4_13SM90_TMA_LOADENS4_14ComposedLayoutINS4_7SwizzleILi1ELi4ELi3EEENS4_18smem_ptr_flag_bitsILi16EEENSU_INS5_IJNSA_ILi8EEESH_EEENS5_IJSH_SB_EEEEEEEvNS4_8identityES13_S1D_vS1E_EENS_8epilogue10collective6detail29Sm90TmaWarpSpecializedAdapterINS1H_15DefaultEpilogueISJ_SK_SK_NS1G_6thread17LinearCombinationISJ_Li1EffLNS1L_9ScaleType4KindE0ELNS_15FloatRoundStyleE2ESJ_EENS1_15EpilogueDefaultEEEEEvvEEEEvNT_6ParamsE,"ax",@progbits
	.align	128
.text._ZN7cutlass13device_kernelINS_4gemm6kernel13GemmUniversalIN4cute5tupleIJiiiiEEENS1_10collective13CollectiveMmaINS1_34MainloopSm90TmaGmmaWarpSpecializedILi11ENS5_IJNS4_1CILi1EEESB_SB_EEENS1_35KernelTmaWarpSpecializedCooperativeEEENS5_IJNSA_ILi512EEENSA_ILi128EEENSA_ILi16EEEEEENS_10bfloat16_tENS5_IJlSB_lEEESJ_SK_NS4_8TiledMMAINS4_8MMA_AtomIJNS4_4SM904GMMA28MMA_64x128x16_F32BF16BF16_SSILNSO_5MajorE0ELSQ_0ELNSO_7ScaleInE1ELSR_1EEEEEENS4_6LayoutINS5_IJNSA_ILi2EEESB_SB_EEENS5_IJSB_NSA_ILi0EEESX_EEEEENS5_IJNS4_10UnderscoreES10_S10_EEEEENS4_13SM90_TMA_LOADENS4_14ComposedLayoutINS4_7SwizzleILi1ELi4ELi3EEENS4_18smem_ptr_flag_bitsILi16EEENSU_INS5_IJNSA_ILi8EEESH_EEENS5_IJSH_SB_EEEEEEEvNS4_8identityES13_S1D_vS1E_EENS_8epilogue10collective6detail29Sm90TmaWarpSpecializedAdapterINS1H_15DefaultEpilogueISJ_SK_SK_NS1G_6thread17LinearCombinationISJ_Li1EffLNS1L_9ScaleType4KindE0ELNS_15FloatRoundStyleE2ESJ_EENS1_15EpilogueDefaultEEEEEvvEEEEvNT_6ParamsE:
        .type           _ZN7cutlass13device_kernelINS_4gemm6kernel13GemmUniversalIN4cute5tupleIJiiiiEEENS1_10collective13CollectiveMmaINS1_34MainloopSm90TmaGmmaWarpSpecializedILi11ENS5_IJNS4_1CILi1EEESB_SB_EEENS1_35KernelTmaWarpSpecializedCooperativeEEENS5_IJNSA_ILi512EEENSA_ILi128EEENSA_ILi16EEEEEENS_10bfloat16_tENS5_IJlSB_lEEESJ_SK_NS4_8TiledMMAINS4_8MMA_AtomIJNS4_4SM904GMMA28MMA_64x128x16_F32BF16BF16_SSILNSO_5MajorE0ELSQ_0ELNSO_7ScaleInE1ELSR_1EEEEEENS4_6LayoutINS5_IJNSA_ILi2EEESB_SB_EEENS5_IJSB_NSA_ILi0EEESX_EEEEENS5_IJNS4_10UnderscoreES10_S10_EEEEENS4_13SM90_TMA_LOADENS4_14ComposedLayoutINS4_7SwizzleILi1ELi4ELi3EEENS4_18smem_ptr_flag_bitsILi16EEENSU_INS5_IJNSA_ILi8EEESH_EEENS5_IJSH_SB_EEEEEEEvNS4_8identityES13_S1D_vS1E_EENS_8epilogue10collective6detail29Sm90TmaWarpSpecializedAdapterINS1H_15DefaultEpilogueISJ_SK_SK_NS1G_6thread17LinearCombinationISJ_Li1EffLNS1L_9ScaleType4KindE0ELNS_15FloatRoundStyleE2ESJ_EENS1_15EpilogueDefaultEEEEEvvEEEEvNT_6ParamsE,@function
        .size           _ZN7cutlass13device_kernelINS_4gemm6kernel13GemmUniversalIN4cute5tupleIJiiiiEEENS1_10collective13CollectiveMmaINS1_34MainloopSm90TmaGmmaWarpSpecializedILi11ENS5_IJNS4_1CILi1EEESB_SB_EEENS1_35KernelTmaWarpSpecializedCooperativeEEENS5_IJNSA_ILi512EEENSA_ILi128EEENSA_ILi16EEEEEENS_10bfloat16_tENS5_IJlSB_lEEESJ_SK_NS4_8TiledMMAINS4_8MMA_AtomIJNS4_4SM904GMMA28MMA_64x128x16_F32BF16BF16_SSILNSO_5MajorE0ELSQ_0ELNSO_7ScaleInE1ELSR_1EEEEEENS4_6LayoutINS5_IJNSA_ILi2EEESB_SB_EEENS5_IJSB_NSA_ILi0EEESX_EEEEENS5_IJNS4_10UnderscoreES10_S10_EEEEENS4_13SM90_TMA_LOADENS4_14ComposedLayoutINS4_7SwizzleILi1ELi4ELi3EEENS4_18smem_ptr_flag_bitsILi16EEENSU_INS5_IJNSA_ILi8EEESH_EEENS5_IJSH_SB_EEEEEEEvNS4_8identityES13_S1D_vS1E_EENS_8epilogue10collective6detail29Sm90TmaWarpSpecializedAdapterINS1H_15DefaultEpilogueISJ_SK_SK_NS1G_6thread17LinearCombinationISJ_Li1EffLNS1L_9ScaleType4KindE0ELNS_15FloatRoundStyleE2ESJ_EENS1_15EpilogueDefaultEEEEEvvEEEEvNT_6ParamsE,(.L_x_587 - _ZN7cutlass13device_kernelINS_4gemm6kernel13GemmUniversalIN4cute5tupleIJiiiiEEENS1_10collective13CollectiveMmaINS1_34MainloopSm90TmaGmmaWarpSpecializedILi11ENS5_IJNS4_1CILi1EEESB_SB_EEENS1_35KernelTmaWarpSpecializedCooperativeEEENS5_IJNSA_ILi512EEENSA_ILi128EEENSA_ILi16EEEEEENS_10bfloat16_tENS5_IJlSB_lEEESJ_SK_NS4_8TiledMMAINS4_8MMA_AtomIJNS4_4SM904GMMA28MMA_64x128x16_F32BF16BF16_SSILNSO_5MajorE0ELSQ_0ELNSO_7ScaleInE1ELSR_1EEEEEENS4_6LayoutINS5_IJNSA_ILi2EEESB_SB_EEENS5_IJSB_NSA_ILi0EEESX_EEEEENS5_IJNS4_10UnderscoreES10_S10_EEEEENS4_13SM90_TMA_LOADENS4_14ComposedLayoutINS4_7SwizzleILi1ELi4ELi3EEENS4_18smem_ptr_flag_bitsILi16EEENSU_INS5_IJNSA_ILi8EEESH_EEENS5_IJSH_SB_EEEEEEEvNS4_8identityES13_S1D_vS1E_EENS_8epilogue10collective6detail29Sm90TmaWarpSpecializedAdapterINS1H_15DefaultEpilogueISJ_SK_SK_NS1G_6thread17LinearCombinationISJ_Li1EffLNS1L_9ScaleType4KindE0ELNS_15FloatRoundStyleE2ESJ_EENS1_15EpilogueDefaultEEEEEvvEEEEvNT_6ParamsE)
        .other          _ZN7cutlass13device_kernelINS_4gemm6kernel13GemmUniversalIN4cute5tupleIJiiiiEEENS1_10collective13CollectiveMmaINS1_34MainloopSm90TmaGmmaWarpSpecializedILi11ENS5_IJNS4_1CILi1EEESB_SB_EEENS1_35KernelTmaWarpSpecializedCooperativeEEENS5_IJNSA_ILi512EEENSA_ILi128EEENSA_ILi16EEEEEENS_10bfloat16_tENS5_IJlSB_lEEESJ_SK_NS4_8TiledMMAINS4_8MMA_AtomIJNS4_4SM904GMMA28MMA_64x128x16_F32BF16BF16_SSILNSO_5MajorE0ELSQ_0ELNSO_7ScaleInE1ELSR_1EEEEEENS4_6LayoutINS5_IJNSA_ILi2EEESB_SB_EEENS5_IJSB_NSA_ILi0EEESX_EEEEENS5_IJNS4_10UnderscoreES10_S10_EEEEENS4_13SM90_TMA_LOADENS4_14ComposedLayoutINS4_7SwizzleILi1ELi4ELi3EEENS4_18smem_ptr_flag_bitsILi16EEENSU_INS5_IJNSA_ILi8EEESH_EEENS5_IJSH_SB_EEEEEEEvNS4_8identityES13_S1D_vS1E_EENS_8epilogue10collective6detail29Sm90TmaWarpSpecializedAdapterINS1H_15DefaultEpilogueISJ_SK_SK_NS1G_6thread17LinearCombinationISJ_Li1EffLNS1L_9ScaleType4KindE0ELNS_15FloatRoundStyleE2ESJ_EENS1_15EpilogueDefaultEEEEEvvEEEEvNT_6ParamsE,@"STO_CUDA_ENTRY STV_DEFAULT"
_ZN7cutlass13device_kernelINS_4gemm6kernel13GemmUniversalIN4cute5tupleIJiiiiEEENS1_10collective13CollectiveMmaINS1_34MainloopSm90TmaGmmaWarpSpecializedILi11ENS5_IJNS4_1CILi1EEESB_SB_EEENS1_35KernelTmaWarpSpecializedCooperativeEEENS5_IJNSA_ILi512EEENSA_ILi128EEENSA_ILi16EEEEEENS_10bfloat16_tENS5_IJlSB_lEEESJ_SK_NS4_8TiledMMAINS4_8MMA_AtomIJNS4_4SM904GMMA28MMA_64x128x16_F32BF16BF16_SSILNSO_5MajorE0ELSQ_0ELNSO_7ScaleInE1ELSR_1EEEEEENS4_6LayoutINS5_IJNSA_ILi2EEESB_SB_EEENS5_IJSB_NSA_ILi0EEESX_EEEEENS5_IJNS4_10UnderscoreES10_S10_EEEEENS4_13SM90_TMA_LOADENS4_14ComposedLayoutINS4_7SwizzleILi1ELi4ELi3EEENS4_18smem_ptr_flag_bitsILi16EEENSU_INS5_IJNSA_ILi8EEESH_EEENS5_IJSH_SB_EEEEEEEvNS4_8identityES13_S1D_vS1E_EENS_8epilogue10collective6detail29Sm90TmaWarpSpecializedAdapterINS1H_15DefaultEpilogueISJ_SK_SK_NS1G_6thread17LinearCombinationISJ_Li1EffLNS1L_9ScaleType4KindE0ELNS_15FloatRoundStyleE2ESJ_EENS1_15EpilogueDefaultEEEEEvvEEEEvNT_6ParamsE:
[----:B------:R-:W0:Y:S02]  /*0000*/  LDC R1, c[0x0][0x28] ;  /* 0x00000a00ff017b82 */ /* 0x000e240000000800 */
[----:B0-----:R-:W-:Y:S01]  /*0010*/  VIADD R1, R1, 0xfffffdf8 ;  /* 0xfffffdf801017836 */ /* 0x001fe20000000000 */
[----:B------:R-:W0:Y:S01]  /*0020*/  S2R R2, SR_TID.X ;  /* 0x0000000000027919 */ /* 0x000e220000002100 */
[----:B------:R-:W-:Y:S01]  /*0030*/  ELECT P0, URZ, PT ;  /* 0x00000000003f782f */ /* 0x000fe20003800000 */
[----:B------:R-:W-:Y:S01]  /*0040*/  BSSY B0, `(.L_x_0) ;  /* 0x0000015000007945 */ /* 0x000fe20003800000 */
[--C-:B0-----:R-:W-:Y:S02]  /*0050*/  SHF.R.U32.HI R0, RZ, 0x5, R2.reuse ;  /* 0x00000005ff007819 */ /* 0x101fe40000011602 */
[----:B------:R-:W-:-:S03]  /*0060*/  SHF.R.U32.HI R2, RZ, 0x7, R2 ;  /* 0x00000007ff027819 */ /* 0x000fc60000011602 */
[----:B------:R-:W0:Y:S04]  /*0070*/  SHFL.IDX PT, R3, R0, RZ, 0x1f ;  /* 0x00001fff00037589 */ /* 0x000e2800000e0000 */
[----:B------:R-:W1:Y:S01]  /*0080*/  SHFL.IDX PT, R2, R2, RZ, 0x1f ;  /* 0x00001fff02027589 */ /* 0x000e6200000e0000 */
[----:B0-----:R-:W-:Y:S02]  /*0090*/  R2UR UR10, R3 ;  /* 0x00000000030a72ca */ /* 0x001fe400000e0000 */
[----:B-1----:R-:W-:-:S11]  /*00a0*/  R2UR UR5, R2 ;  /* 0x00000000020572ca */ /* 0x002fd600000e0000 */
[----:B------:R-:W-:Y:S02]  /*00b0*/  USHF.R.S32.HI UR4, URZ, 0x1f, UR10 ;  /* 0x0000001f3f047899 */ /* 0x000fe4000801140a */
[----:B------:R-:W-:Y:S02]  /*00c0*/  ISETP.NE.OR P0, PT, RZ, UR10, !P0 ;  /* 0x0000000aff007c0c */ /* 0x000fe4000c705670 */
[----:B------:R-:W-:-:S04]  /*00d0*/  ULEA.HI UR4, UR4, UR10, URZ, 0x2 ;  /* 0x0000000a04047291 */ /* 0x000fc8000f8f103f */
[----:B------:R-:W-:-:S04]  /*00e0*/  ULOP3.LUT UR4, UR4, 0xfffffffc, URZ, 0xc0, !UPT ;  /* 0xfffffffc04047892 */ /* 0x000fc8000f8ec03f */
[----:B------:R-:W-:-:S03]  /*00f0*/  UIADD3 UR10, UR10, -UR4, URZ ;  /* 0x800000040a0a7290 */ /* 0x000fc6000fffe03f */
[----:B------:R-:W-:Y:S09]  /*0100*/  @P0 BRA `(.L_x_1) ;  /* 0x0000000000200947 */ /* 0x000ff20003800000 */
[----:B------:R-:W-:Y:S02]  /*0110*/  ULDC.64 UR6, c[0x0][0x198] ;  /* 0x0000660000067ab9 */ /* 0x000fe40000000a00 */
[----:B------:R-:W-:Y:S02]  /*0120*/  UIADD3 UR8, UP0, UR6, 0xf0, URZ ;  /* 0x000000f006087890 */ /* 0x000fe4000ff1e03f */
[----:B------:R-:W-:Y:S02]  /*0130*/  UIADD3 UR6, UP1, UR6, 0x1f0, URZ ;  /* 0x000001f006067890 */ /* 0x000fe4000ff3e03f */
[----:B------:R-:W-:Y:S02]  /*0140*/  UIADD3.X UR9, URZ, UR7, URZ, UP0, !UPT ;  /* 0x000000073f097290 */ /* 0x000fe400087fe43f */
[----:B------:R-:W-:-:S07]  /*0150*/  UIADD3.X UR7, URZ, UR7, URZ, UP1, !UPT ;  /* 0x000000073f077290 */ /* 0x000fce0008ffe43f */
[----:B------:R0:W-:Y:S02]  /*0160*/  UTMACCTL.PF [UR8] ;  /* 0x00000000080079b9 */ /* 0x0001e40008040000 */
[----:B------:R0:W-:Y:S02]  /*0170*/  UTMACCTL.PF [UR6] ;  /* 0x00000000060079b9 */ /* 0x0001e40008040000 */
[----:B0-----:R-:W-:Y:S01]  /*0180*/  NOP ;  /* 0x0000000000007918 */ /* 0x001fe20000000000 */
.L_x_1:
[----:B------:R-:W-:Y:S05]  /*0190*/  BSYNC B0 ;  /* 0x0000000000007941 */ /* 0x000fea0003800000 */
.L_x_0:
[----:B------:R-:W0:Y:S01]  /*01a0*/  SHFL.IDX PT, R2, R0, RZ, 0x1f ;  /* 0x00001fff00027589 */ /* 0x000e2200000e0000 */
[----:B------:R-:W-:Y:S01]  /*01b0*/  UISETP.NE.AND UP0, UPT, UR10, 0x3, UPT ;  /* 0x000000030a00788c */ /* 0x000fe2000bf05270 */
[----:B------:R-:W-:Y:S01]  /*01c0*/  ISETP.NE.AND P1, PT, RZ, UR5, PT ;  /* 0x00000005ff007c0c */ /* 0x000fe2000bf25270 */
[----:B------:R-:W-:Y:S02]  /*01d0*/  UIADD3 UR18, UR5, -0x1, URZ ;  /* 0xffffffff05127890 */ /* 0x000fe4000fffe03f */
[----:B------:R-:W-:Y:S02]  /*01e0*/  UISETP.EQ.OR UP0, UPT, UR10, URZ, !UP0 ;  /* 0x0000003f0a00728c */ /* 0x000fe4000c702670 */
[----:B------:R-:W-:Y:S02]  /*01f0*/  UISETP.GE.U32.AND UP1, UPT, UR18, 0x2, UPT ;  /* 0x000000021200788c */ /* 0x000fe4000bf26070 */
[----:B------:R-:W-:-:S04]  /*0200*/  UISETP.EQ.AND UP0, UPT, UR5, URZ, UP0 ;  /* 0x0000003f0500728c */ /* 0x000fc80008702270 */
[----:B------:R-:W-:-:S04]  /*0210*/  USEL UR40, URZ, 0x1, !UP0 ;  /* 0x000000013f287887 */ /* 0x000fc8000c000000 */
[----:B------:R-:W-:Y:S01]  /*0220*/  USEL UR40, UR40, 0x2, UP1 ;  /* 0x0000000228287887 */ /* 0x000fe20008800000 */
[----:B0-----:R-:W-:-:S13]  /*0230*/  ISETP.NE.AND P0, PT, R2, RZ, PT ;  /* 0x000000ff0200720c */ /* 0x001fda0003f05270 */
[----:B------:R-:W-:Y:S05]  /*0240*/  @P0 BRA `(.L_x_2) ;  /* 0x00000000009c0947 */ /* 0x000fea0003800000 */
[----:B------:R-:W-:Y:S01]  /*0250*/  ELECT P0, URZ, PT ;  /* 0x00000000003f782f */ /* 0x000fe20003800000 */
[----:B------:R-:W-:-:S12]  /*0260*/  BSSY B0, `(.L_x_2) ;  /* 0x0000025000007945 */ /* 0x000fd80003800000 */
[----:B------:R-:W-:Y:S05]  /*0270*/  @!P0 BRA `(.L_x_3) ;  /* 0x00000000008c8947 */ /* 0x000fea0003800000 */
[----:B------:R-:W0:Y:S01]  /*0280*/  S2UR UR8, SR_CgaCtaId ;  /* 0x00000000000879c3 */ /* 0x000e220000008800 */
[----:B------:R-:W-:Y:S01]  /*0290*/  UMOV UR4, 0x400 ;  /* 0x0000040000047882 */ /* 0x000fe20000000000 */
[----:B------:R-:W-:Y:S01]  /*02a0*/  UMOV UR5, 0x1 ;  /* 0x0000000100057882 */ /* 0x000fe20000000000 */
[----:B------:R-:W-:Y:S02]  /*02b0*/  UMOV UR6, 0x100 ;  /* 0x0000010000067882 */ /* 0x000fe40000000000 */
[----:B------:R-:W-:-:S04]  /*02c0*/  UIADD3 UR6, -UR6, 0x100000, URZ ;  /* 0x0010000006067890 */ /* 0x000fc8000fffe13f */
[----:B------:R-:W-:Y:S02]  /*02d0*/  USHF.L.U32 UR7, UR6, 0xb, URZ ;  /* 0x0000000b06077899 */ /* 0x000fe4000800063f */
[----:B------:R-:W-:Y:S02]  /*02e0*/  USHF.L.U32 UR6, UR6, 0x1, URZ ;  /* 0x0000000106067899 */ /* 0x000fe4000800063f */
[----:B0-----:R-:W-:Y:S02]  /*02f0*/  ULEA UR8, UR8, UR4, 0x18 ;  /* 0x0000000408087291 */ /* 0x001fe4000f8ec03f */
[----:B------:R-:W-:-:S04]  /*0300*/  UIADD3 UR4, -UR5, 0x100000, URZ ;  /* 0x0010000005047890 */ /* 0x000fc8000fffe13f */
[----:B------:R-:W-:Y:S02]  /*0310*/  USHF.L.U32 UR5, UR4, 0xb, URZ ;  /* 0x0000000b04057899 */ /* 0x000fe4000800063f */
[----:B------:R-:W-:Y:S01]  /*0320*/  USHF.L.U32 UR4, UR4, 0x1, URZ ;  /* 0x0000000104047899 */ /* 0x000fe2000800063f */
[----:B------:R-:W0:Y:S11]  /*0330*/  FENCE.VIEW.ASYNC.S ;  /* 0x00000000000073c6 */ /* 0x000e360000000000 */
[----:B0-----:R0:W1:Y:S01]  /*0340*/  SYNCS.EXCH.64 URZ, [UR8], UR4 ;  /* 0x00000004083f75b2 */ /* 0x0010620008000100 */
[----:B------:R0:W2:Y:S01]  /*0350*/  SYNCS.EXCH.64 URZ, [UR8+0x58], UR6 ;  /* 0x00005806083f75b2 */ /* 0x0000a20008000100 */
[----:B------:R0:W3:Y:S01]  /*0360*/  SYNCS.EXCH.64 URZ, [UR8+0x8], UR4 ;  /* 0x00000804083f75b2 */ /* 0x0000e20008000100 */
[----:B------:R0:W4:Y:S01]  /*0370*/  SYNCS.EXCH.64 URZ, [UR8+0x60], UR6 ;  /* 0x00006006083f75b2 */ /* 0x0001220008000100 */
[----:B------:R0:W0:Y:S01]  /*0380*/  SYNCS.EXCH.64 URZ, [UR8+0x10], UR4 ;  /* 0x00001004083f75b2 */ /* 0x0000220008000100 */
        /* <DEDUP_REMOVED lines=17> */
[----:B------:R-:W-:Y:S01]  /*04a0*/  NOP ;  /* 0x0000000000007918 */ /* 0x000fe20000000000 */
.L_x_3:
[----:B0-----:R-:W-:Y:S05]  /*04b0*/  BSYNC B0 ;  /* 0x0000000000007941 */ /* 0x001fea0003800000 */
.L_x_2:
[----:B------:R-:W0:Y:S01]  /*04c0*/  SHFL.IDX PT, R0, R0, RZ, 0x1f ;  /* 0x00001fff00007589 */ /* 0x000e2200000e0000 */
[----:B------:R-:W-:Y:S01]  /*04d0*/  ELECT P0, URZ, PT ;  /* 0x00000000003f782f */ /* 0x000fe20003800000 */
[----:B------:R-:W5:Y:S01]  /*04e0*/  S2UR UR17, SR_CTAID.Y ;  /* 0x00000000001179c3 */ /* 0x000f620000002600 */
[----:B------:R-:W-:Y:S01]  /*04f0*/  ULDC UR5, c[0x0][0x65c] ;  /* 0x0001970000057ab9 */ /* 0x000fe20000000800 */
[----:B------:R-:W-:Y:S01]  /*0500*/  UMOV UR12, 0x20 ;  /* 0x00000020000c7882 */ /* 0x000fe20000000000 */
[----:B------:R-:W-:Y:S01]  /*0510*/  UISETP.NE.AND UP2, UPT, UR5, 0x1, UPT ;  /* 0x000000010500788c */ /* 0x000fe2000bf45270 */
[----:B------:R-:W-:Y:S01]  /*0520*/  NOP ;  /* 0x0000000000007918 */ /* 0x000fe20000000000 */
[----:B------:R-:W-:Y:S02]  /*0530*/  NOP ;  /* 0x0000000000007918 */ /* 0x000fe40000000000 */
[----:B------:R-:W-:Y:S01]  /*0540*/  UP2UR UR46, UPR, URZ, 0x4 ;  /* 0x000000043f2e7883 */ /* 0x000fe20008000000 */
[----:B------:R-:W1:Y:S01]  /*0550*/  S2UR UR4, SR_CTAID.X ;  /* 0x00000000000479c3 */ /* 0x000e620000002500 */
[----:B------:R-:W-:-:S02]  /*0560*/  PLOP3.LUT P2, PT, PT, PT, UP2, 0x80, 0x0 ;  /* 0x000000000000781c */ /* 0x000fc40003f4f028 */
[----:B------:R-:W-:Y:S02]  /*0570*/  PLOP3.LUT P4, PT, PT, PT, UP2, 0x80, 0x0 ;  /* 0x000000000000781c */ /* 0x000fe40003f8f028 */
[----:B------:R-:W-:Y:S01]  /*0580*/  PLOP3.LUT P3, PT, PT, PT, UP2, 0x80, 0x0 ;  /* 0x000000000000781c */ /* 0x000fe20003f6f028 */
[----:B------:R-:W-:Y:S01]  /*0590*/  @UP2 ULDC UR14, c[0x0][0x10] ;  /* 0x00000400000e2ab9 */ /* 0x000fe20000000800 */
[----:B------:R-:W-:Y:S01]  /*05a0*/  @UP2 UMOV UR9, URZ ;  /* 0x0000003f00092c82 */ /* 0x000fe20008000000 */
[----:B------:R-:W-:Y:S01]  /*05b0*/  @!UP2 ULDC UR11, c[0x0][0xc] ;  /* 0x00000300000baab9 */ /* 0x000fe20000000800 */
[----:B0-----:R-:W-:Y:S01]  /*05c0*/  ISETP.NE.OR P0, PT, R0, RZ, !P0 ;  /* 0x000000ff0000720c */ /* 0x001fe20004705670 */
[----:B-----5:R-:W-:Y:S02]  /*05d0*/  @UP2 UMOV UR7, UR17 ;  /* 0x0000001100072c82 */ /* 0x020fe40008000000 */
[----:B------:R-:W-:Y:S01]  /*05e0*/  @UP2 UMOV UR8, UR7 ;  /* 0x0000000700082c82 */ /* 0x000fe20008000000 */
[----:B------:R-:W-:Y:S01]  /*05f0*/  @!UP2 UMOV UR7, UR17 ;  /* 0x000000110007ac82 */ /* 0x000fe20008000000 */
[----:B-1----:R-:W-:-:S08]  /*0600*/  @UP2 UIMAD.WIDE.U32 UR14, UR4, UR14, UR8 ;  /* 0x0000000e040e22a5 */ /* 0x002fd0000f8e0008 */
[----:B------:R-:W-:Y:S01]  /*0610*/  VOTEU.ALL UP0, P0 ;  /* 0x00000000003f7886 */ /* 0x000fe20000000000 */
[----:B------:R-:W-:Y:S01]  /*0620*/  VOTEU.ALL UP1, P0 ;  /* 0x00000000003f7886 */ /* 0x000fe20000020000 */
[----:B------:R-:W-:-:S03]  /*0630*/  IMAD.U32 R2, RZ, RZ, UR14 ;  /* 0x0000000eff027e24 */ /* 0x000fc6000f8e00ff */
[----:B------:R-:W0:Y:S01]  /*0640*/  @!UP0 S2UR UR6, SR_CgaCtaId ;  /* 0x00000000000689c3 */ /* 0x000e220000008800 */
[----:B------:R-:W-:Y:S01]  /*0650*/  @!UP0 UMOV UR5, 0x400 ;  /* 0x0000040000058882 */ /* 0x000fe20000000000 */
[----:B------:R-:W-:-:S04]  /*0660*/  @!UP0 UIADD3 UR12, -UR12, 0x100000, URZ ;  /* 0x001000000c0c8890 */ /* 0x000fc8000fffe13f */
[----:B------:R-:W-:Y:S02]  /*0670*/  @!UP0 USHF.L.U32 UR13, UR12, 0xb, URZ ;  /* 0x0000000b0c0d8899 */ /* 0x000fe4000800063f */
[----:B------:R-:W-:Y:S01]  /*0680*/  @!UP0 USHF.L.U32 UR12, UR12, 0x1, URZ ;  /* 0x000000010c0c8899 */ /* 0x000fe2000800063f */
[----:B------:R-:W-:Y:S01]  /*0690*/  IMAD.U32 R3, RZ, RZ, UR15 ;  /* 0x0000000fff037e24 */ /* 0x000fe2000f8e00ff */
[----:B0-----:R-:W-:Y:S01]  /*06a0*/  @!UP0 ULEA UR16, UR6, UR5, 0x18 ;  /* 0x0000000506108291 */ /* 0x001fe2000f8ec03f */
[----:B------:R-:W-:Y:S01]  /*06b0*/  VOTEU.ALL UP0, P0 ;  /* 0x00000000003f7886 */ /* 0x000fe20000000000 */
[----:B------:R-:W-:Y:S01]  /*06c0*/  PLOP3.LUT P0, PT, PT, PT, UP2, 0x80, 0x0 ;  /* 0x000000000000781c */ /* 0x000fe20003f0f028 */
[----:B------:R-:W-:Y:S01]  /*06d0*/  UMOV UR5, URZ ;  /* 0x0000003f00057c82 */ /* 0x000fe20008000000 */
[----:B------:R-:W-:Y:S01]  /*06e0*/  @UP2 UMOV UR6, URZ ;  /* 0x0000003f00062c82 */ /* 0x000fe20008000000 */
[----:B------:R-:W-:Y:S02]  /*06f0*/  @!UP2 UIMAD.WIDE.U32 UR8, UR11, UR7, UR4 ;  /* 0x000000070b08a2a5 */ /* 0x000fe4000f8e0004 */
[----:B------:R-:W-:-:S04]  /*0700*/  @UP2 UIADD3 UR6, UR15, UR6, URZ ;  /* 0x000000060f062290 */ /* 0x000fc8000fffe03f */
[----:B------:R-:W-:Y:S01]  /*0710*/  IMAD.U32 R5, RZ, RZ, UR9 ;  /* 0x00000009ff057e24 */ /* 0x000fe2000f8e00ff */
[----:B------:R-:W0:Y:S02]  /*0720*/  FENCE.VIEW.ASYNC.S ;  /* 0x00000000000073c6 */ /* 0x000e240000000000 */
[----:B0-----:R0:W2:Y:S01]  /*0730*/  @!UP0 SYNCS.EXCH.64 URZ, [UR16+0xc0], UR12 ;  /* 0x0000c00c103f85b2 */ /* 0x0010a20008000100 */
[----:B------:R-:W-:Y:S02]  /*0740*/  @P2 IMAD.U32 R6, RZ, RZ, UR6 ;  /* 0x00000006ff062e24 */ /* 0x000fe4000f8e00ff */
[----:B------:R-:W-:Y:S02]  /*0750*/  @P0 IMAD.MOV.U32 R7, RZ, RZ, R2 ;  /* 0x000000ffff070224 */ /* 0x000fe400078e0002 */
[----:B------:R-:W-:Y:S02]  /*0760*/  IMAD.U32 R2, RZ, RZ, UR8 ;  /* 0x00000008ff027e24 */ /* 0x000fe4000f8e00ff */
[----:B------:R-:W-:-:S02]  /*0770*/  @!P4 IMAD.MOV.U32 R6, RZ, RZ, R5 ;  /* 0x000000ffff06c224 */ /* 0x000fc400078e0005 */
[----:B------:R-:W-:Y:S02]  /*0780*/  @!P3 IMAD.MOV.U32 R7, RZ, RZ, R2 ;  /* 0x000000ffff07b224 */ /* 0x000fe400078e0002 */
[----:B------:R-:W-:Y:S01]  /*0790*/  IMAD.U32 R3, RZ, RZ, UR9 ;  /* 0x00000009ff037e24 */ /* 0x000fe2000f8e00ff */
[----:B------:R0:W-:Y:S01]  /*07a0*/  STL [R1+0x100], R6 ;  /* 0x0001000601007387 */ /* 0x0001e20000100800 */
[----:B------:R-:W-:-:S03]  /*07b0*/  IMAD.U32 R4, RZ, RZ, UR8 ;  /* 0x00000008ff047e24 */ /* 0x000fc6000f8e00ff */
[----:B------:R0:W-:Y:S01]  /*07c0*/  STL [R1+0x104], R7 ;  /* 0x0001040701007387 */ /* 0x0001e20000100800 */
[----:B------:R0:W2:Y:S01]  /*07d0*/  @!UP1 SYNCS.EXCH.64 URZ, [UR16+0xc8], UR12 ;  /* 0x0000c80c103f95b2 */ /* 0x0000a20008000100 */
[----:B------:R-:W-:Y:S01]  /*07e0*/  NOP ;  /* 0x0000000000007918 */ /* 0x000fe20000000000 */
[----:B--234-:R-:W-:Y:S06]  /*07f0*/  BAR.SYNC.DEFER_BLOCKING 0x0 ;  /* 0x0000000000007b1d */ /* 0x01cfec0000010000 */
[----:B------:R-:W-:Y:S05]  /*0800*/  @!P1 BRA `(.L_x_4) ;  /* 0x0000012c00809947 */ /* 0x000fea0003800000 */
[----:B------:R-:W-:-:S06]  /*0810*/  UISETP.GT.U32.AND UP0, UPT, UR18, 0x1, UPT ;  /* 0x000000011200788c */ /* 0x000fcc000bf04070 */
[----:B------:R-:W-:-:S13]  /*0820*/  PLOP3.LUT P0, PT, PT, PT, UP0, 0x80, 0x0 ;  /* 0x000000000000781c */ /* 0x000fda0003f0f008 */
[----:B0-----:R-:W-:Y:S05]  /*0830*/  @P0 EXIT ;  /* 0x000000000000094d */ /* 0x001fea0003800000 */
[----:B------:R-:W-:Y:S01]  /*0840*/  ULDC.64 UR8, c[0x0][0x650] ;  /* 0x0001940000087ab9 */ /* 0x000fe20000000a00 */
[----:B------:R-:W-:Y:S01]  /*0850*/  UMOV UR41, 0xffffffff ;  /* 0xffffffff00297882 */ /* 0x000fe20000000000 */
[----:B------:R-:W-:Y:S01]  /*0860*/  ISETP.GE.U32.AND P0, PT, R7, UR8, PT ;  /* 0x0000000807007c0c */ /* 0x000fe2000bf06070 */
[----:B------:R-:W-:Y:S01]  /*0870*/  UMOV UR42, 0xffffffff ;  /* 0xffffffff002a7882 */ /* 0x000fe20000000000 */
[----:B------:R-:W-:Y:S01]  /*0880*/  UMOV UR43, 0xffffffff ;  /* 0xffffffff002b7882 */ /* 0x000fe20000000000 */
[----:B------:R-:W-:Y:S02]  /*0890*/  PRMT R0, RZ, 0x7610, R0 ;  /* 0x00007610ff007816 */ /* 0x000fe40000000000 */
[----:B------:R-:W-:-:S13]  /*08a0*/  ISETP.GE.U32.AND.EX P0, PT, R6, UR9, PT, P0 ;  /* 0x0000000906007c0c */ /* 0x000fda000bf06100 */
[----:B------:R-:W-:Y:S05]  /*08b0*/  @P0 BRA `(.L_x_5) ;  /* 0x0000000400800947 */ /* 0x000fea0003800000 */
[----:B------:R-:W-:Y:S01]  /*08c0*/  I2FP.F32.U32 R0, UR4 ;  /* 0x0000000400007c45 */ /* 0x000fe20008201000 */
[----:B------:R-:W-:Y:S01]  /*08d0*/  ULDC.64 UR16, c[0x0][0x628] ;  /* 0x00018a0000107ab9 */ /* 0x000fe20000000a00 */
[----:B------:R-:W-:Y:S01]  /*08e0*/  ULDC UR6, c[0x0][0x150] ;  /* 0x0000540000067ab9 */ /* 0x000fe20000000800 */
[----:B------:R-:W-:Y:S01]  /*08f0*/  ISETP.NE.U32.AND P0, PT, RZ, UR16, PT ;  /* 0x00000010ff007c0c */ /* 0x000fe2000bf05070 */
[----:B------:R-:W-:Y:S01]  /*0900*/  ULDC UR15, c[0x0][0x630] ;  /* 0x00018c00000f7ab9 */ /* 0x000fe20000000800 */
[----:B------:R-:W-:Y:S01]  /*0910*/  FMUL R0, R0, UR6 ;  /* 0x0000000600007c20 */ /* 0x000fe20008400000 */
[----:B------:R-:W-:Y:S01]  /*0920*/  R2UR UR18, R7 ;  /* 0x00000000071272ca */ /* 0x000fe200000e0000 */
[----:B------:R-:W-:Y:S01]  /*0930*/  ULDC UR20, c[0x0][0x154] ;  /* 0x0000550000147ab9 */ /* 0x000fe20000000800 */
[----:B------:R-:W-:Y:S01]  /*0940*/  ISETP.NE.AND.EX P0, PT, RZ, UR17, PT, P0 ;  /* 0x00000011ff007c0c */ /* 0x000fe2000bf05300 */
[----:B------:R0:W1:Y:S01]  /*0950*/  F2I.U32.TRUNC.NTZ R2, R0 ;  /* 0x0000000000027305 */ /* 0x000062000020f000 */
[----:B------:R-:W-:-:S02]  /*0960*/  R2UR UR19, R6 ;  /* 0x00000000061372ca */ /* 0x000fc400000e0000 */
[----:B------:R-:W-:Y:S02]  /*0970*/  R2UR UR8, R7 ;  /* 0x00000000070872ca */ /* 0x000fe400000e0000 */
[----:B------:R-:W-:-:S07]  /*0980*/  R2UR UR9, R6 ;  /* 0x00000000060972ca */ /* 0x000fce00000e0000 */
[----:B0-----:R-:W-:Y:S08]  /*0990*/  @!P0 BRA `(.L_x_6) ;  /* 0x0000000000308947 */ /* 0x001ff00003800000 */
[----:B------:R-:W-:Y:S01]  /*09a0*/  R2UR UR8, R7 ;  /* 0x00000000070872ca */ /* 0x000fe200000e0000 */
[----:B------:R-:W-:Y:S01]  /*09b0*/  ULDC UR6, c[0x0][0x634] ;  /* 0x00018d0000067ab9 */ /* 0x000fe20000000800 */
[----:B------:R-:W-:-:S11]  /*09c0*/  R2UR UR14, R6 ;  /* 0x00000000060e72ca */ /* 0x000fd600000e0000 */
[----:B------:R-:W-:-:S04]  /*09d0*/  UIADD3 UR6, UP0, UR8, UR6, URZ ;  /* 0x0000000608067290 */ /* 0x000fc8000ff1e03f */
[----:B------:R-:W-:-:S04]  /*09e0*/  UIADD3.X UR14, URZ, UR14, URZ, UP0, !UPT ;  /* 0x0000000e3f0e7290 */ /* 0x000fc800087fe43f */
[----:B------:R-:W-:-:S04]  /*09f0*/  UIMAD.WIDE.U32 UR8, UR14, UR16, URZ ;  /* 0x000000100e0872a5 */ /* 0x000fc8000f8e003f */
[----:B------:R-:W-:Y:S02]  /*0a00*/  UIMAD.WIDE.U32 UR10, UP0, UR6, UR17, UR8 ;  /* 0x00000011060a72a5 */ /* 0x000fe4000f800008 */
[----:B------:R-:W-:Y:S02]  /*0a10*/  UIMAD.WIDE.U32 UR8, UR6, UR16, URZ ;  /* 0x00000010060872a5 */ /* 0x000fe4000f8e003f */
[----:B------:R-:W-:Y:S02]  /*0a20*/  UIADD3.X UR13, URZ, URZ, URZ, UP0, !UPT ;  /* 0x0000003f3f0d7290 */ /* 0x000fe400087fe43f */
[----:B------:R-:W-:Y:S01]  /*0a30*/  UIADD3 URZ, UP0, UR9, UR10, URZ ;  /* 0x0000000a093f7290 */ /* 0x000fe2000ff1e03f */
[----:B------:R-:W-:-:S03]  /*0a40*/  UMOV UR12, UR11 ;  /* 0x0000000b000c7c82 */ /* 0x000fc60008000000 */
[----:B------:R-:W-:-:S12]  /*0a50*/  UIMAD.WIDE.U32.X UR8, UR14, UR17, UR12, UP0 ;  /* 0x000000110e0872a5 */ /* 0x000fd800080e040c */
.L_x_6:
[----:B------:R-:W-:Y:S01]  /*0a60*/  USHF.R.U64 UR43, UR8, UR15, UR9 ;  /* 0x0000000f082b7299 */ /* 0x000fe20008001209 */
[----:B------:R-:W-:Y:S01]  /*0a70*/  I2FP.F32.U32 R0, UR7 ;  /* 0x0000000700007c45 */ /* 0x000fe20008201000 */
[----:B------:R-:W-:Y:S01]  /*0a80*/  USHF.R.U32.HI UR5, URZ, UR15, UR9 ;  /* 0x0000000f3f057299 */ /* 0x000fe20008011609 */
[----:B-1----:R-:W-:Y:S01]  /*0a90*/  R2UR UR12, R2 ;  /* 0x00000000020c72ca */ /* 0x002fe200000e0000 */
[----:B------:R-:W-:Y:S02]  /*0aa0*/  UIADD3 UR6, UP0, URZ, -UR43, URZ ;  /* 0x8000002b3f067290 */ /* 0x000fe4000ff1e03f */
[----:B------:R-:W-:Y:S01]  /*0ab0*/  FMUL R0, R0, UR20 ;  /* 0x0000001400007c20 */ /* 0x000fe20008400000 */
[----:B------:R-:W-:Y:S01]  /*0ac0*/  ULDC.64 UR8, c[0x0][0x620] ;  /* 0x0001880000087ab9 */ /* 0x000fe20000000a00 */
[----:B------:R-:W-:Y:S01]  /*0ad0*/  UIADD3.X UR5, URZ, ~UR5, URZ, UP0, !UPT ;  /* 0x800000053f057290 */ /* 0x000fe200087fe43f */
[----:B------:R-:W-:Y:S01]  /*0ae0*/  UMOV UR10, UR18 ;  /* 0x00000012000a7c82 */ /* 0x000fe20008000000 */
[----:B------:R-:W-:-:S02]  /*0af0*/  UMOV UR11, UR19 ;  /* 0x00000013000b7c82 */ /* 0x000fc40008000000 */
[----:B------:R-:W-:Y:S01]  /*0b00*/  UIMAD UR5, UR5, UR8, URZ ;  /* 0x00000008050572a4 */ /* 0x000fe2000f8e023f */
[----:B------:R-:W0:Y:S01]  /*0b10*/  F2I.U32.TRUNC.NTZ R0, R0 ;  /* 0x0000000000007305 */ /* 0x000e22000020f000 */
[----:B------:R-:W-:Y:S02]  /*0b20*/  UIMAD.WIDE.U32 UR10, UR6, UR8, UR10 ;  /* 0x00000008060a72a5 */ /* 0x000fe4000f8e000a */
[----:B------:R-:W-:Y:S01]  /*0b30*/  UIMAD UR6, UR6, UR9, UR5 ;  /* 0x00000009060672a4 */ /* 0x000fe2000f8e0205 */
[----:B------:R-:W-:Y:S01]  /*0b40*/  ULDC UR21, c[0x0][0x658] ;  /* 0x0001960000157ab9 */ /* 0x000fe20000000800 */
[----:B------:R-:W-:Y:S02]  /*0b50*/  UMOV UR19, 0xffffffff ;  /* 0xffffffff00137882 */ /* 0x000fe40000000000 */
[----:B------:R-:W-:Y:S01]  /*0b60*/  UIADD3 UR6, UR11, UR6, URZ ;  /* 0x000000060b067290 */ /* 0x000fe2000fffe03f */
[----:B------:R-:W-:Y:S01]  /*0b70*/  ULDC UR15, c[0x0][0x618] ;  /* 0x00018600000f7ab9 */ /* 0x000fe20000000800 */
[----:B------:R-:W-:Y:S01]  /*0b80*/  ULDC.64 UR8, c[0x0][0x640] ;  /* 0x0001900000087ab9 */ /* 0x000fe20000000a00 */
[----:B------:R-:W-:Y:S01]  /*0b90*/  USHF.L.U32 UR11, UR19, UR21, URZ ;  /* 0x00000015130b7299 */ /* 0x000fe2000800063f */
[----:B------:R-:W-:Y:S01]  /*0ba0*/  ISETP.NE.U32.AND P0, PT, RZ, UR8, PT ;  /* 0x00000008ff007c0c */ /* 0x000fe2000bf05070 */
[----:B------:R-:W-:-:S02]  /*0bb0*/  USHF.R.U64 UR19, UR10, UR15, UR6 ;  /* 0x0000000f0a137299 */ /* 0x000fc40008001206 */
[----:B------:R-:W-:Y:S01]  /*0bc0*/  USHF.R.U32.HI UR10, URZ, UR15, UR6 ;  /* 0x0000000f3f0a7299 */ /* 0x000fe20008011606 */
[----:B0-----:R-:W-:Y:S01]  /*0bd0*/  R2UR UR14, R0 ;  /* 0x00000000000e72ca */ /* 0x001fe200000e0000 */
[----:B------:R-:W-:Y:S01]  /*0be0*/  ULDC UR17, c[0x0][0x608] ;  /* 0x0001820000117ab9 */ /* 0x000fe20000000800 */
[----:B------:R-:W-:Y:S01]  /*0bf0*/  ISETP.NE.AND.EX P0, PT, RZ, UR9, PT, P0 ;  /* 0x00000009ff007c0c */ /* 0x000fe2000bf05300 */
[----:B------:R-:W-:Y:S02]  /*0c00*/  USHF.R.U64 UR23, UR19, UR17, UR10 ;  /* 0x0000001113177299 */ /* 0x000fe4000800120a */
[----:B------:R-:W-:Y:S01]  /*0c10*/  USHF.R.U32.HI UR10, URZ, UR17, UR10 ;  /* 0x000000113f0a7299 */ /* 0x000fe2000801160a */
[----:B------:R-:W-:Y:S01]  /*0c20*/  UMOV UR16, 0x1 ;  /* 0x0000000100107882 */ /* 0x000fe20000000000 */
[----:B------:R-:W-:Y:S02]  /*0c30*/  UIADD3 UR12, -UR12, URZ, URZ ;  /* 0x0000003f0c0c7290 */ /* 0x000fe4000fffe13f */
[----:B------:R-:W-:-:S02]  /*0c40*/  USHF.R.U64 UR24, UR23, UR21, UR10 ;  /* 0x0000001517187299 */ /* 0x000fc4000800120a */
[----:B------:R-:W-:Y:S01]  /*0c50*/  USHF.L.U32 UR6, UR16, UR21, URZ ;  /* 0x0000001510067299 */ /* 0x000fe2000800063f */
[----:B------:R-:W-:Y:S01]  /*0c60*/  ULDC UR13, c[0x0][0x144] ;  /* 0x00005100000d7ab9 */ /* 0x000fe20000000800 */
[----:B------:R-:W-:Y:S01]  /*0c70*/  ULDC UR5, c[0x0][0x600] ;  /* 0x0001800000057ab9 */ /* 0x000fe20000000800 */
[----:B------:R-:W-:Y:S02]  /*0c80*/  ULOP3.LUT UR16, URZ, UR11, URZ, 0x33, !UPT ;  /* 0x0000000b3f107292 */ /* 0x000fe4000f8e333f */
[----:B------:R-:W-:Y:S02]  /*0c90*/  USHF.R.U32.HI UR11, URZ, UR21, UR10 ;  /* 0x000000153f0b7299 */ /* 0x000fe4000801160a */
[----:B------:R-:W-:Y:S02]  /*0ca0*/  UIADD3 UR18, UR5, -0x1, URZ ;  /* 0xffffffff05127890 */ /* 0x000fe4000fffe03f */
[----:B------:R-:W-:Y:S02]  /*0cb0*/  UIADD3 UR20, -UR14, URZ, URZ ;  /* 0x0000003f0e147290 */ /* 0x000fe4000fffe13f */
[----:B------:R-:W-:Y:S01]  /*0cc0*/  UIMAD UR4, UR13, UR12, UR4 ;  /* 0x0000000c0d0472a4 */ /* 0x000fe2000f8e0204 */
[----:B------:R-:W-:Y:S01]  /*0cd0*/  ULDC UR25, c[0x0][0x148] ;  /* 0x0000520000197ab9 */ /* 0x000fe20000000800 */
[----:B------:R-:W-:Y:S01]  /*0ce0*/  ULDC UR21, c[0x0][0x648] ;  /* 0x0001920000157ab9 */ /* 0x000fe20000000800 */
[----:B------:R-:W-:Y:S01]  /*0cf0*/  ULDC UR22, c[0x0][0x638] ;  /* 0x00018e0000167ab9 */ /* 0x000fe20000000800 */
[----:B------:R-:W-:Y:S01]  /*0d00*/  UMOV UR10, UR24 ;  /* 0x00000018000a7c82 */ /* 0x000fe20008000000 */
[----:B------:R-:W-:Y:S07]  /*0d10*/  @!P0 BRA `(.L_x_7) ;  /* 0x0000000000308947 */ /* 0x000fee0003800000 */
[----:B------:R-:W-:Y:S02]  /*0d20*/  ULDC UR14, c[0x0][0x64c] ;  /* 0x00019300000e7ab9 */ /* 0x000fe40000000800 */
        /* <DEDUP_REMOVED lines=8> */
[----:B------:R-:W-:-:S07]  /*0db0*/  UIMAD.WIDE.U32.X UR8, UR17, UR9, UR14, UP0 ;  /* 0x00000009110872a5 */ /* 0x000fce00080e040e */
[----:B------:R-:W-:Y:S01]  /*0dc0*/  UMOV UR10, UR8 ;  /* 0x00000008000a7c82 */ /* 0x000fe20008000000 */
[----:B------:R-:W-:-:S05]  /*0dd0*/  UMOV UR11, UR9 ;  /* 0x00000009000b7c82 */ /* 0x000fca0008000000 */
.L_x_7:
[----:B------:R-:W-:Y:S01]  /*0de0*/  UISETP.NE.AND UP0, UPT, UR46, URZ, UPT ;  /* 0x0000003f2e00728c */ /* 0x000fe2000bf05270 */
[----:B------:R-:W-:Y:S01]  /*0df0*/  IMAD.MOV.U32 R0, RZ, RZ, 0x1 ;  /* 0x00000001ff007424 */ /* 0x000fe200078e00ff */
[----:B------:R-:W-:Y:S02]  /*0e00*/  USHF.R.U64 UR8, UR10, UR21, UR11 ;  /* 0x000000150a087299 */ /* 0x000fe4000800120b */
[----:B------:R-:W-:Y:S02]  /*0e10*/  ULOP3.LUT UR16, UR23, UR16, URZ, 0xc0, !UPT ;  /* 0x0000001017107292 */ /* 0x000fe4000f8ec03f */
[----:B------:R-:W-:Y:S02]  /*0e20*/  ULOP3.LUT UR18, UR19, UR18, URZ, 0xc0, !UPT ;  /* 0x0000001213127292 */ /* 0x000fe4000f8ec03f */
[----:B------:R-:W-:-:S03]  /*0e30*/  UIMAD UR16, UR6, UR8, UR16 ;  /* 0x00000008061072a4 */ /* 0x000fc6000f8e0210 */
[----:B------:R-:W-:Y:S02]  /*0e40*/  @UP0 UIMAD UR4, UR25, UR20, UR7 ;  /* 0x00000014190402a4 */ /* 0x000fe4000f8e0207 */
[----:B------:R-:W-:-:S04]  /*0e50*/  UIADD3 UR7, -UR8, URZ, URZ ;  /* 0x0000003f08077290 */ /* 0x000fc8000fffe13f */
[----:B------:R-:W-:-:S03]  /*0e60*/  UIMAD UR6, UR7, UR22, UR24 ;  /* 0x00000016070672a4 */ /* 0x000fc6000f8e0218 */
[----:B------:R-:W-:Y:S01]  /*0e70*/  ULDC UR7, c[0x0][0x610] ;  /* 0x0001840000077ab9 */ /* 0x000fe20000000800 */
[----:B------:R-:W-:Y:S02]  /*0e80*/  UIMAD UR6, UR6, UR5, UR18 ;  /* 0x00000005060672a4 */ /* 0x000fe4000f8e0212 */
[----:B------:R-:W-:-:S04]  /*0e90*/  UIMAD UR4, UR16, UR7, UR4 ;  /* 0x00000007100472a4 */ /* 0x000fc8000f8e0204 */
[----:B------:R-:W-:Y:S02]  /*0ea0*/  USEL UR42, UR6, UR4, !UP0 ;  /* 0x00000004062a7287 */ /* 0x000fe4000c000000 */
[----:B------:R-:W-:-:S12]  /*0eb0*/  USEL UR41, UR4, UR6, !UP0 ;  /* 0x0000000604297287 */ /* 0x000fd8000c000000 */
.L_x_5:
[----:B------:R-:W-:-:S08]  /*0ec0*/  NOP ;  /* 0x0000000000007918 */ /* 0x000fd00000000000 */
[----:B------:R-:W0:Y:S02]  /*0ed0*/  USETMAXREG.TRY_ALLOC.CTAPOOL UP0, 0xf0 ;  /* 0x000000f0000079c8 */ /* 0x000e240008000600 */
[----:B0-----:R-:W-:-:S13]  /*0ee0*/  PLOP3.LUT P0, PT, PT, PT, UP0, 0x80, 0x0 ;  /* 0x000000000000781c */ /* 0x001fda0003f0f008 */
[----:B------:R-:W-:Y:S05]  /*0ef0*/  @!P0 BRA `(.L_x_5) ;  /* 0xfffffffc00f08947 */ /* 0x000fea000383ffff */
[----:B------:R-:W-:Y:S01]  /*0f00*/  ULDC.64 UR4, c[0x0][0x598] ;  /* 0x0001660000047ab9 */ /* 0x000fe20000000a00 */
[----:B------:R-:W-:Y:S01]  /*0f10*/  ULDC.64 UR36, c[0x0][0x208] ;  /* 0x0000820000247ab9 */ /* 0x000fe20000000a00 */
[----:B------:R-:W-:-:S04]  /*0f20*/  ISETP.NE.U32.AND P0, PT, RZ, UR4, PT ;  /* 0x00000004ff007c0c */ /* 0x000fc8000bf05070 */
[----:B------:R-:W-:-:S13]  /*0f30*/  ISETP.NE.AND.EX P0, PT, RZ, UR5, PT, P0 ;  /* 0x00000005ff007c0c */ /* 0x000fda000bf05300 */
[----:B------:R-:W-:Y:S05]  /*0f40*/  @!P0 BRA `(.L_x_8) ;  /* 0x00000000001c8947 */ /* 0x000fea0003800000 */
[----:B------:R-:W0:Y:S02]  /*0f50*/  LDC.64 R2, c[0x0][0x598] ;  /* 0x00016600ff027b82 */ /* 0x000e240000000a00 */
[----:B0-----:R-:W2:Y:S02]  /*0f60*/  LDG.E.64 R2, desc[UR36][R2.64] ;  /* 0x0000002402027981 */ /* 0x001ea4000c1e1b00 */
[----:B--2---:R-:W-:-:S04]  /*0f70*/  ISETP.NE.U32.AND P0, PT, R2, RZ, PT ;  /* 0x000000ff0200720c */ /* 0x004fc80003f05070 */
[----:B------:R-:W-:-:S13]  /*0f80*/  ISETP.NE.AND.EX P0, PT, R3, RZ, PT, P0 ;  /* 0x000000ff0300720c */ /* 0x000fda0003f05300 */
[----:B------:R-:W-:Y:S05]  /*0f90*/  @!P0 BRA `(.L_x_8) ;  /* 0x0000000000088947 */ /* 0x000fea0003800000 */
[----:B------:R0:W5:Y:S01]  /*0fa0*/  LD.E R2, desc[UR36][R2.64] ;  /* 0x0000002402027980 */ /* 0x000162000c101900 */
[----:B------:R-:W-:Y:S05]  /*0fb0*/  BRA `(.L_x_9) ;  /* 0x0000000000247947 */ /* 0x000fea0003800000 */
.L_x_8:
[----:B------:R-:W-:Y:S02]  /*0fc0*/  ULDC.64 UR4, c[0x0][0x588] ;  /* 0x0001620000047ab9 */ /* 0x000fe40000000a00 */
[----:B------:R-:W-:-:S04]  /*0fd0*/  ISETP.NE.U32.AND P0, PT, RZ, UR4, PT ;  /* 0x00000004ff007c0c */ /* 0x000fc8000bf05070 */
[----:B------:R-:W-:-:S13]  /*0fe0*/  ISETP.NE.AND.EX P0, PT, RZ, UR5, PT, P0 ;  /* 0x00000005ff007c0c */ /* 0x000fda000bf05300 */
[----:B------:R-:W-:Y:S05]  /*0ff0*/  @!P0 BRA `(.L_x_10) ;  /* 0x00000000000c8947 */ /* 0x000fea0003800000 */
[----:B------:R-:W0:Y:S02]  /*1000*/  LDC.64 R2, c[0x0][0x588] ;  /* 0x00016200ff027b82 */ /* 0x000e240000000a00 */
[----:B0-----:R1:W5:Y:S01]  /*1010*/  LDG.E R2, desc[UR36][R2.64] ;  /* 0x0000002402027981 */ /* 0x001362000c1e1900 */
[----:B------:R-:W-:Y:S05]  /*1020*/  BRA `(.L_x_9) ;  /* 0x0000000000087947 */ /* 0x000fea0003800000 */
.L_x_10:
[----:B------:R-:W-:Y:S02]  /*1030*/  ULDC UR4, c[0x0][0x580] ;  /* 0x0001600000047ab9 */ /* 0x000fe40000000800 */
[----:B------:R-:W-:-:S07]  /*1040*/  IMAD.U32 R2, RZ, RZ, UR4 ;  /* 0x00000004ff027e24 */ /* 0x000fce000f8e00ff */
.L_x_9:
[----:B------:R-:W-:Y:S02]  /*1050*/  ULDC.64 UR4, c[0x0][0x5a0] ;  /* 0x0001680000047ab9 */ /* 0x000fe40000000a00 */
[----:B------:R-:W-:-:S04]  /*1060*/  ISETP.NE.U32.AND P0, PT, RZ, UR4, PT ;  /* 0x00000004ff007c0c */ /* 0x000fc8000bf05070 */
[----:B------:R-:W-:-:S13]  /*1070*/  ISETP.NE.AND.EX P0, PT, RZ, UR5, PT, P0 ;  /* 0x00000005ff007c0c */ /* 0x000fda000bf05300 */
[----:B------:R-:W-:Y:S05]  /*1080*/  @!P0 BRA `(.L_x_11) ;  /* 0x00000000001c8947 */ /* 0x000fea0003800000 */
[----:B------:R-:W2:Y:S02]  /*1090*/  LDC.64 R4, c[0x0][0x5a0] ;  /* 0x00016800ff047b82 */ /* 0x000ea40000000a00 */
[----:B--2---:R-:W2:Y:S02]  /*10a0*/  LDG.E.64 R4, desc[UR36][R4.64] ;  /* 0x0000002404047981 */ /* 0x004ea4000c1e1b00 */
[----:B--2---:R-:W-:-:S04]  /*10b0*/  ISETP.NE.U32.AND P0, PT, R4, RZ, PT ;  /* 0x000000ff0400720c */ /* 0x004fc80003f05070 */
[----:B------:R-:W-:-:S13]  /*10c0*/  ISETP.NE.AND.EX P0, PT, R5, RZ, PT, P0 ;  /* 0x000000ff0500720c */ /* 0x000fda0003f05300 */
[----:B------:R-:W-:Y:S05]  /*10d0*/  @!P0 BRA `(.L_x_11) ;  /* 0x0000000000088947 */ /* 0x000fea0003800000 */
[----:B------:R2:W5:Y:S01]  /*10e0*/  LD.E R16, desc[UR36][R4.64] ;  /* 0x0000002404107980 */ /* 0x000562000c101900 */
[----:B------:R-:W-:Y:S05]  /*10f0*/  BRA `(.L_x_12) ;  /* 0x0000000000247947 */ /* 0x000fea0003800000 */
.L_x_11:
[----:B------:R-:W-:Y:S02]  /*1100*/  ULDC.64 UR4, c[0x0][0x590] ;  /* 0x0001640000047ab9 */ /* 0x000fe40000000a00 */
[----:B------:R-:W-:-:S04]  /*1110*/  ISETP.NE.U32.AND P0, PT, RZ, UR4, PT ;  /* 0x00000004ff007c0c */ /* 0x000fc8000bf05070 */
[----:B------:R-:W-:-:S13]  /*1120*/  ISETP.NE.AND.EX P0, PT, RZ, UR5, PT, P0 ;  /* 0x00000005ff007c0c */ /* 0x000fda000bf05300 */
[----:B------:R-:W-:Y:S05]  /*1130*/  @!P0 BRA `(.L_x_13) ;  /* 0x00000000000c8947 */ /* 0x000fea0003800000 */
[----:B------:R-:W2:Y:S02]  /*1140*/  LDC.64 R16, c[0x0][0x590] ;  /* 0x00016400ff107b82 */ /* 0x000ea40000000a00 */
[----:B--2---:R3:W5:Y:S01]  /*1150*/  LDG.E R16, desc[UR36][R16.64] ;  /* 0x0000002410107981 */ /* 0x004762000c1e1900 */
[----:B------:R-:W-:Y:S05]  /*1160*/  BRA `(.L_x_12) ;  /* 0x0000000000087947 */ /* 0x000fea0003800000 */
.L_x_13:
[----:B------:R-:W-:Y:S02]  /*1170*/  ULDC UR4, c[0x0][0x584] ;  /* 0x0001610000047ab9 */ /* 0x000fe40000000800 */
[----:B------:R-:W-:-:S07]  /*1180*/  IMAD.U32 R16, RZ, RZ, UR4 ;  /* 0x00000004ff107e24 */ /* 0x000fce000f8e00ff */
.L_x_12:
[----:B------:R-:W-:-:S13]  /*1190*/  LOP3.LUT P0, RZ, R0, 0xff, RZ, 0xc0, !PT ;  /* 0x000000ff00ff7812 */ /* 0x000fda000780c0ff */
[----:B------:R-:W-:Y:S05]  /*11a0*/  @!P0 EXIT ;  /* 0x000000000000894d */ /* 0x000fea0003800000 */
[----:B------:R-:W-:Y:S01]  /*11b0*/  ULDC UR4, c[0x0][0x28c] ;  /* 0x0000a30000047ab9 */ /* 0x000fe20000000800 */
[----:B------:R-:W-:Y:S01]  /*11c0*/  UMOV UR38, URZ ;  /* 0x0000003f00267c82 */ /* 0x000fe20008000000 */
[----:B------:R-:W-:Y:S01]  /*11d0*/  UIADD3 UR4, UR4, 0xf, URZ ;  /* 0x0000000f04047890 */ /* 0x000fe2000fffe03f */
[----:B------:R-:W-:-:S03]  /*11e0*/  UMOV UR39, URZ ;  /* 0x0000003f00277c82 */ /* 0x000fc60008000000 */
[----:B------:R-:W-:-:S04]  /*11f0*/  USHF.R.S32.HI UR5, URZ, 0x1f, UR4 ;  /* 0x0000001f3f057899 */ /* 0x000fc80008011404 */
[----:B------:R-:W-:-:S04]  /*1200*/  ULEA.HI UR5, UR5, UR4, URZ, 0x4 ;  /* 0x0000000405057291 */ /* 0x000fc8000f8f203f */
[----:B------:R-:W-:-:S12]  /*1210*/  USHF.R.S32.HI UR44, URZ, 0x4, UR5 ;  /* 0x000000043f2c7899 */ /* 0x000fd80008011405 */
.L_x_537:
[----:B------:R-:W4:Y:S01]  /*1220*/  S2R R0, SR_TID.X ;  /* 0x0000000000007919 */ /* 0x000f220000002100 */
[----:B------:R-:W0:Y:S01]  /*1230*/  S2UR UR6, SR_CgaCtaId ;  /* 0x00000000000679c3 */ /* 0x000e220000008800 */
[----:B------:R-:W-:Y:S02]  /*1240*/  UMOV UR45, 0x400 ;  /* 0x00000400002d7882 */ /* 0x000fe40000000000 */
[----:B0-----:R-:W-:Y:S01]  /*1250*/  ULEA UR45, UR6, UR45, 0x18 ;  /* 0x0000002d062d7291 */ /* 0x001fe2000f8ec03f */
[----:B----4-:R-:W-:-:S04]  /*1260*/  LOP3.LUT R0, R0, 0x80, RZ, 0xc0, !PT ;  /* 0x0000008000007812 */ /* 0x010fc800078ec0ff */
[----:B------:R-:W-:-:S06]  /*1270*/  SHF.R.U32.HI R0, RZ, 0x7, R0 ;  /* 0x00000007ff007819 */ /* 0x000fcc0000011600 */
[----:B------:R-:W0:Y:S02]  /*1280*/  SHFL.IDX PT, R0, R0, RZ, 0x1f ;  /* 0x00001fff00007589 */ /* 0x000e2400000e0000 */
[----:B0-----:R-:W-:-:S13]  /*1290*/  R2UR UR4, R0 ;  /* 0x00000000000472ca */ /* 0x001fda00000e0000 */
[----:B------:R-:W-:-:S04]  /*12a0*/  ULEA.HI UR5, UR4, UR4, URZ, 0x1 ;  /* 0x0000000404057291 */ /* 0x000fc8000f8f083f */
[----:B------:R-:W-:-:S04]  /*12b0*/  ULOP3.LUT UR5, UR5, 0x1ffffe, URZ, 0xc0, !UPT ;  /* 0x001ffffe05057892 */ /* 0x000fc8000f8ec03f */
[----:B------:R-:W-:-:S03]  /*12c0*/  UIADD3 UR5, UR4, -UR5, URZ ;  /* 0x8000000504057290 */ /* 0x000fc6000fffe03f */
[----:B------:R-:W-:Y:S01]  /*12d0*/  ULDC UR4, c[0x0][0x28c] ;  /* 0x0000a30000047ab9 */ /* 0x000fe20000000800 */
[----:B------:R-:W-:Y:S01]  /*12e0*/  ULEA UR5, UR5, UR45, 0xb ;  /* 0x0000002d05057291 */ /* 0x000fe2000f8e583f */
[----:B------:R-:W-:-:S03]  /*12f0*/  ISETP.LT.AND P0, PT, RZ, UR4, PT ;  /* 0x00000004ff007c0c */ /* 0x000fc6000bf01270 */
[----:B------:R-:W-:-:S04]  /*1300*/  UIADD3 UR5, UR5, 0x180, URZ ;  /* 0x0000018005057890 */ /* 0x000fc8000fffe03f */
[----:B------:R-:W-:-:S04]  /*1310*/  USHF.R.U32.HI UR5, URZ, 0x4, UR5 ;  /* 0x000000043f057899 */ /* 0x000fc80008011605 */
[----:B------:R-:W-:Y:S02]  /*1320*/  ULOP3.LUT UR47, UR5, 0x3fff, URZ, 0xc0, !UPT ;  /* 0x00003fff052f7892 */ /* 0x000fe4000f8ec03f */
[----:B---3-5:R-:W-:Y:S10]  /*1330*/  @P0 BRA `(.L_x_14) ;  /* 0x0000000000400947 */ /* 0x028ff40003800000 */
[----:B------:R-:W-:Y:S01]  /*1340*/  MOV R0, 0x0 ;  /* 0x0000000000007802 */ /* 0x000fe20000000f00 */
[----:B------:R-:W-:Y:S01]  /*1350*/  ULDC.64 UR4, c[0x4][0x68] ;  /* 0x01001a0000047ab9 */ /* 0x000fe20000000a00 */
[----:B------:R-:W-:Y:S01]  /*1360*/  ULDC.64 UR6, c[0x4][0x8] ;  /* 0x0100020000067ab9 */ /* 0x000fe20000000a00 */
[----:B--2---:R-:W-:Y:S01]  /*1370*/  IMAD.U32 R4, RZ, RZ, UR4 ;  /* 0x00000004ff047e24 */ /* 0x004fe2000f8e00ff */
[----:B------:R0:W2:Y:S01]  /*1380*/  LDC.64 R14, c[0x4][R0] ;  /* 0x01000000000e7b82 */ /* 0x0000a20000000a00 */
[----:B------:R-:W-:Y:S01]  /*1390*/  IMAD.U32 R5, RZ, RZ, UR5 ;  /* 0x00000005ff057e24 */ /* 0x000fe2000f8e00ff */
[----:B------:R-:W-:Y:S01]  /*13a0*/  ULDC.64 UR4, c[0x4][0x70] ;  /* 0x01001c0000047ab9 */ /* 0x000fe20000000a00 */
[----:B------:R-:W-:Y:S01]  /*13b0*/  IMAD.U32 R10, RZ, RZ, UR6 ;  /* 0x00000006ff0a7e24 */ /* 0x000fe2000f8e00ff */
[----:B------:R-:W-:Y:S01]  /*13c0*/  MOV R13, RZ ;  /* 0x000000ff000d7202 */ /* 0x000fe20000000f00 */
[----:B------:R-:W-:Y:S02]  /*13d0*/  IMAD.U32 R6, RZ, RZ, UR4 ;  /* 0x00000004ff067e24 */ /* 0x000fe4000f8e00ff */
[----:B------:R-:W-:-:S02]  /*13e0*/  IMAD.U32 R7, RZ, RZ, UR5 ;  /* 0x00000005ff077e24 */ /* 0x000fc4000f8e00ff */
[----:B------:R-:W-:Y:S02]  /*13f0*/  IMAD.U32 R11, RZ, RZ, UR7 ;  /* 0x00000007ff0b7e24 */ /* 0x000fe4000f8e00ff */
[----:B------:R-:W-:Y:S02]  /*1400*/  IMAD.MOV.U32 R8, RZ, RZ, 0x1e1 ;  /* 0x000001e1ff087424 */ /* 0x000fe400078e00ff */
[----:B0-----:R-:W-:-:S07]  /*1410*/  IMAD.MOV.U32 R12, RZ, RZ, 0x1 ;  /* 0x00000001ff0c7424 */ /* 0x001fce00078e00ff */
[----:B------:R-:W-:-:S07]  /*1420*/  LEPC R20, `(.L_x_14) ;  /* 0x000000001014794e */ /* 0x000fce0000000000 */
[----:B-123-5:R-:W-:Y:S05]  /*1430*/  CALL.ABS.NOINC R14 ;  /* 0x000000000e007343 */ /* 0x02efea0003c00000 */
.L_x_14:
[----:B------:R-:W-:-:S06]  /*1440*/  ULOP3.LUT UR4, UR40, 0x1, URZ, 0xfc, !UPT ;  /* 0x0000000128047892 */ /* 0x000fcc000f8efc3f */
[----:B------:R-:W-:-:S05]  /*1450*/  IMAD.U32 R0, RZ, RZ, UR4 ;  /* 0x00000004ff007e24 */ /* 0x000fca000f8e00ff */
[----:B------:R-:W-:-:S13]  /*1460*/  ISETP.NE.AND P0, PT, R0, 0x3, PT ;  /* 0x000000030000780c */ /* 0x000fda0003f05270 */
[----:B------:R-:W-:Y:S05]  /*1470*/  @!P0 BRA `(.L_x_15) ;  /* 0x0000000000048947 */ /* 0x000fea0003800000 */
[----:B------:R-:W-:Y:S01]  /*1480*/  BPT.TRAP 0x1 ;  /* 0x000000040000795c */ /* 0x000fe20000300000 */
.L_x_15:
[----:B-1----:R-:W-:Y:S02]  /*1490*/  IMAD.U32 R3, RZ, RZ, UR39 ;  /* 0x00000027ff037e24 */ /* 0x002fe4000f8e00ff */
[----:B------:R-:W-:-:S03]  /*14a0*/  IMAD.U32 R0, RZ, RZ, UR38 ;  /* 0x00000026ff007e24 */ /* 0x000fc6000f8e00ff */
[----:B------:R-:W-:Y:S02]  /*14b0*/  LEA R3, R3, UR45, 0x3 ;  /* 0x0000002d03037c11 */ /* 0x000fe4000f8e18ff */
[----:B------:R-:W-:-:S04]  /*14c0*/  SHF.L.U32 R0, R0, 0x1f, RZ ;  /* 0x0000001f00007819 */ /* 0x000fc800000006ff */
[----:B------:R0:W1:Y:S01]  /*14d0*/  SYNCS.PHASECHK.TRANS64.TRYWAIT P1, [R3+URZ], R0 ;  /* 0x00000000030075a7 */ /* 0x000062000802017f */
[----:B------:R-:W-:Y:S05]  /*14e0*/  @!P0 BRA `(.L_x_16) ;  /* 0x0000000000048947 */ /* 0x000fea0003800000 */
[----:B------:R-:W-:Y:S01]  /*14f0*/  BPT.TRAP 0x1 ;  /* 0x000000040000795c */ /* 0x000fe20000300000 */
.L_x_16:
[----:B-1----:R-:W-:Y:S05]  /*1500*/  @P1 BRA `(.L_x_17) ;  /* 0x0000000000081947 */ /* 0x002fea0003800000 */
[----:B------:R-:W1:Y:S02]  /*1510*/  SYNCS.PHASECHK.TRANS64.TRYWAIT P1, [R3+URZ], R0 ;  /* 0x00000000030075a7 */ /* 0x000e64000802017f */
[----:B-1----:R-:W-:Y:S05]  /*1520*/  @!P1 BRA `(.L_x_18) ;  /* 0x0000013c00349947 */ /* 0x002fea0003800000 */
.L_x_17:
[----:B------:R-:W-:-:S04]  /*1530*/  UISETP.LT.AND UP0, UPT, UR44, 0x1, UPT ;  /* 0x000000012c00788c */ /* 0x000fc8000bf01270 */
[----:B------:R-:W-:-:S06]  /*1540*/  USEL UR4, UR44, 0x1, UP0 ;  /* 0x000000012c047887 */ /* 0x000fcc0008000000 */
[----:B--2---:R-:W-:Y:S01]  /*1550*/  IMAD.U32 R5, RZ, RZ, UR4 ;  /* 0x00000004ff057e24 */ /* 0x004fe2000f8e00ff */
[----:B------:R-:W-:Y:S05]  /*1560*/  WARPSYNC.ALL ;  /* 0x0000000000007948 */ /* 0x000fea0003800000 */
[----:B------:R-:W-:-:S04]  /*1570*/  IADD3 R5, -R5, UR44, RZ ;  /* 0x0000002c05057c10 */ /* 0x000fc8000fffe1ff */
[----:B------:R-:W-:Y:S01]  /*1580*/  ISETP.GE.AND P1, PT, R5, 0x1, PT ;  /* 0x000000010500780c */ /* 0x000fe20003f26270 */
[----:B------:R-:W-:Y:S01]  /*1590*/  UIADD3 UR4, UR45, 0x2c180, URZ ;  /* 0x0002c1802d047890 */ /* 0x000fe2000fffe03f */
[----:B------:R-:W-:Y:S01]  /*15a0*/  WARPGROUP.ARRIVE ;  /* 0x00000000000079c5 */ /* 0x000fe20000000000 */
[----:B------:R-:W-:Y:S02]  /*15b0*/  ULOP3.LUT UR8, UR47, 0x10000, URZ, 0xfc, !UPT ;  /* 0x000100002f087892 */ /* 0x000fe4000f8efc3f */
[----:B------:R-:W-:Y:S02]  /*15c0*/  USHF.R.U32.HI UR4, URZ, 0x4, UR4 ;  /* 0x000000043f047899 */ /* 0x000fe40008011604 */
[----:B------:R-:W-:Y:S02]  /*15d0*/  ULEA UR10, UR39, UR8, 0xa ;  /* 0x00000008270a7291 */ /* 0x000fe4000f8e503f */
[----:B------:R-:W-:Y:S01]  /*15e0*/  ULOP3.LUT UR4, UR4, 0x3fff, URZ, 0xc0, !UPT ;  /* 0x00003fff04047892 */ /* 0x000fe2000f8ec03f */
[----:B------:R-:W-:Y:S01]  /*15f0*/  UMOV UR5, 0xc0000010 ;  /* 0xc000001000057882 */ /* 0x000fe20000000000 */
[----:B------:R-:W-:-:S02]  /*1600*/  UMOV UR7, 0xc0000010 ;  /* 0xc000001000077882 */ /* 0x000fc40000000000 */
[----:B------:R-:W-:-:S03]  /*1610*/  ULOP3.LUT UR9, UR4, 0x10000, URZ, 0xfc, !UPT ;  /* 0x0001000004097892 */ /* 0x000fc6000f8efc3f */
[----:B------:R-:W-:Y:S01]  /*1620*/  UMOV UR4, UR10 ;  /* 0x0000000a00047c82 */ /* 0x000fe20008000000 */
[----:B------:R-:W-:-:S09]  /*1630*/  ULEA UR6, UR39, UR9, 0x8 ;  /* 0x0000000927067291 */ /* 0x000fd2000f8e403f */
[----:B------:R-:W-:Y:S01]  /*1640*/  HGMMA.64x128x16.F32.BF16 R24, gdesc[UR4], RZ, !UPT, gsb0 ;  /* 0x01e00000041879f0 */ /* 0x000fe2000c0018ff */
[----:B------:R-:W-:Y:S01]  /*1650*/  UIADD3 UR4, UR10, 0x100, URZ ;  /* 0x000001000a047890 */ /* 0x000fe2000fffe03f */
[----:B------:R-:W-:Y:S01]  /*1660*/  UMOV UR5, 0xc0000010 ;  /* 0xc000001000057882 */ /* 0x000fe20000000000 */
[----:B------:R-:W-:Y:S02]  /*1670*/  WARPGROUP.DEPBAR.LE gsb0, 0x0 ;  /* 0x00008000000079c5 */ /* 0x000fe40000010000 */
[----:B------:R-:W-:Y:S01]  /*1680*/  WARPGROUP.ARRIVE ;  /* 0x00000000000079c5 */ /* 0x000fe20000000000 */
[----:B------:R-:W-:Y:S04]  /*1690*/  STL.64 [R1], R24 ;  /* 0x0000001801007387 */ /* 0x000fe80000100a00 */
[----:B------:R-:W-:Y:S02]  /*16a0*/  STL.64 [R1+0x8], R26 ;  /* 0x0000081a01007387 */ /* 0x000fe40000100a00 */
[----:B------:R-:W-:Y:S01]  /*16b0*/  HGMMA.64x128x16.F32.BF16 R152, gdesc[UR4], RZ, !UPT, gsb0 ;  /* 0x01e00000049879f0 */ /* 0x000fe2000c0018ff */
[----:B------:R-:W-:Y:S01]  /*16c0*/  UIADD3 UR4, UR10, 0x200, URZ ;  /* 0x000002000a047890 */ /* 0x000fe2000fffe03f */
[----:B------:R-:W-:Y:S01]  /*16d0*/  UMOV UR5, 0xc0000010 ;  /* 0xc000001000057882 */ /* 0x000fe20000000000 */
[----:B------:R-:W-:Y:S04]  /*16e0*/  STL.64 [R1+0x10], R28 ;  /* 0x0000101c01007387 */ /* 0x000fe80000100a00 */
        /* <DEDUP_REMOVED lines=28> */
[----:B------:R2:W-:Y:S01]  /*18b0*/  STL.64 [R1+0xf8], R86 ;  /* 0x0000f85601007387 */ /* 0x0005e20000100a00 */
[----:B------:R-:W-:-:S02]  /*18c0*/  WARPGROUP.DEPBAR.LE gsb0, 0x0 ;  /* 0x00008000000079c5 */ /* 0x000fc40000010000 */
[----:B------:R-:W-:-:S06]  /*18d0*/  WARPGROUP.ARRIVE ;  /* 0x00000000000079c5 */ /* 0x000fcc0000000000 */
[----:B------:R-:W-:Y:S01]  /*18e0*/  HGMMA.64x128x16.F32.BF16 R88, gdesc[UR4], RZ, !UPT, gsb0 ;  /* 0x01e00000045879f0 */ /* 0x000fe2000c0018ff */
[----:B------:R-:W-:Y:S01]  /*18f0*/  UIADD3 UR4, UR10, 0x300, URZ ;  /* 0x000003000a047890 */ /* 0x000fe2000fffe03f */
[----:B------:R-:W-:Y:S01]  /*1900*/  UMOV UR5, 0xc0000010 ;  /* 0xc000001000057882 */ /* 0x000fe20000000000 */
[----:B------:R-:W-:Y:S02]  /*1910*/  WARPGROUP.DEPBAR.LE gsb0, 0x0 ;  /* 0x00008000000079c5 */ /* 0x000fe40000010000 */
[----:B--2---:R-:W-:-:S07]  /*1920*/  WARPGROUP.ARRIVE ;  /* 0x00000000000079c5 */ /* 0x004fce0000000000 */
[----:B------:R-:W-:Y:S03]  /*1930*/  HGMMA.64x128x16.F32.BF16 R24, gdesc[UR4], RZ, !UPT, gsb0 ;  /* 0x01e00000041879f0 */ /* 0x000fe6000c0018ff */
[----:B------:R-:W-:Y:S02]  /*1940*/  WARPGROUP.DEPBAR.LE gsb0, 0x0 ;  /* 0x00008000000079c5 */ /* 0x000fe40000010000 */
[----:B------:R-:W-:Y:S05]  /*1950*/  @!P1 BRA `(.L_x_19) ;  /* 0x0000000800f89947 */ /* 0x000fea0003800000 */
[----:B------:R-:W-:Y:S01]  /*1960*/  UIADD3 UR4, UR39, 0x1, URZ ;  /* 0x0000000127047890 */ /* 0x000fe2000fffe03f */
[----:B01----:R-:W-:Y:S01]  /*1970*/  IMAD.MOV.U32 R0, RZ, RZ, R5 ;  /* 0x000000ffff007224 */ /* 0x003fe200078e0005 */
[----:B------:R-:W-:Y:S02]  /*1980*/  UMOV UR11, UR39 ;  /* 0x00000027000b7c82 */ /* 0x000fe40008000000 */
[----:B------:R-:W-:-:S04]  /*1990*/  UISETP.NE.AND UP0, UPT, UR4, 0xb, UPT ;  /* 0x0000000b0400788c */ /* 0x000fc8000bf05270 */
[----:B------:R-:W-:Y:S02]  /*19a0*/  USEL UR5, URZ, 0x1, UP0 ;  /* 0x000000013f057887 */ /* 0x000fe40008000000 */
[----:B------:R-:W-:Y:S02]  /*19b0*/  USEL UR10, UR4, URZ, UP0 ;  /* 0x0000003f040a7287 */ /* 0x000fe40008000000 */
[----:B------:R-:W-:-:S06]  /*19c0*/  ULOP3.LUT UR5, UR38, UR5, URZ, 0x3c, !UPT ;  /* 0x0000000526057292 */ /* 0x000fcc000f8e3c3f */
[----:B------:R-:W-:-:S07]  /*19d0*/  IMAD.U32 R3, RZ, RZ, UR5 ;  /* 0x00000005ff037e24 */ /* 0x000fce000f8e00ff */
.L_x_26:
[----:B01----:R-:W-:Y:S05]  /*19e0*/  @!P0 BRA `(.L_x_20) ;  /* 0x0000000000048947 */ /* 0x003fea0003800000 */
[----:B------:R-:W-:Y:S01]  /*19f0*/  BPT.TRAP 0x1 ;  /* 0x000000040000795c */ /* 0x000fe20000300000 */
.L_x_20:
[----:B------:R-:W-:Y:S01]  /*1a00*/  ULEA UR4, UR10, UR45, 0x3 ;  /* 0x0000002d0a047291 */ /* 0x000fe2000f8e183f */
[----:B------:R-:W-:-:S08]  /*1a10*/  SHF.L.U32 R4, R3, 0x1f, RZ ;  /* 0x0000001f03047819 */ /* 0x000fd000000006ff */
[----:B------:R0:W1:Y:S01]  /*1a20*/  SYNCS.PHASECHK.TRANS64.TRYWAIT P1, [UR4], R4 ;  /* 0x00000004ff0075a7 */ /* 0x0000620008020144 */
[----:B------:R-:W-:Y:S05]  /*1a30*/  @!P0 BRA `(.L_x_21) ;  /* 0x0000000000048947 */ /* 0x000fea0003800000 */
[----:B------:R-:W-:Y:S01]  /*1a40*/  BPT.TRAP 0x1 ;  /* 0x000000040000795c */ /* 0x000fe20000300000 */
.L_x_21:
[----:B-1----:R-:W-:Y:S05]  /*1a50*/  @P1 BRA `(.L_x_22) ;  /* 0x0000000000081947 */ /* 0x002fea0003800000 */
[----:B------:R-:W1:Y:S02]  /*1a60*/  SYNCS.PHASECHK.TRANS64.TRYWAIT P1, [UR4], R4 ;  /* 0x00000004ff0075a7 */ /* 0x000e640008020144 */
[----:B-1----:R-:W-:Y:S05]  /*1a70*/  @!P1 BRA `(.L_x_23) ;  /* 0x0000013400f49947 */ /* 0x002fea0003800000 */
.L_x_22:
        /* <DEDUP_REMOVED lines=31> */
[----:B------:R2:W-:Y:S04]  /*1c70*/  STL.64 [R1+0x108], R24 ;  /* 0x0001081801007387 */ /* 0x0005e80000100a00 */
[----:B--2---:R-:W2:Y:S04]  /*1c80*/  LDL.LU.64 R24, [R1] ;  /* 0x0000000001187983 */ /* 0x004ea80000300a00 */
[----:B------:R-:W2:Y:S04]  /*1c90*/  LDL.LU.64 R26, [R1+0x8] ;  /* 0x00000800011a7983 */ /* 0x000ea80000300a00 */
        /* <DEDUP_REMOVED lines=29> */
[----:B------:R-:W2:Y:S01]  /*1e70*/  LDL.LU.64 R86, [R1+0xf8] ;  /* 0x0000f80001567983 */ /* 0x000ea20000300a00 */
[----:B------:R-:W-:-:S02]  /*1e80*/  ULEA UR12, UR10, UR8, 0xa ;  /* 0x000000080a0c7291 */ /* 0x000fc4000f8e503f */
[----:B------:R-:W-:Y:S01]  /*1e90*/  ULEA UR6, UR10, UR9, 0x8 ;  /* 0x000000090a067291 */ /* 0x000fe2000f8e403f */
[----:B------:R-:W-:Y:S01]  /*1ea0*/  UMOV UR5, 0xc0000010 ;  /* 0xc000001000057882 */ /* 0x000fe20000000000 */
[----:B------:R-:W-:-:S03]  /*1eb0*/  UMOV UR7, 0xc0000010 ;  /* 0xc000001000077882 */ /* 0x000fc60000000000 */
[----:B------:R-:W-:Y:S01]  /*1ec0*/  UMOV UR4, UR12 ;  /* 0x0000000c00047c82 */ /* 0x000fe20008000000 */
[----:B--2---:R-:W-:-:S06]  /*1ed0*/  WARPGROUP.ARRIVE ;  /* 0x00000000000079c5 */ /* 0x004fcc0000000000 */
[----:B------:R-:W-:Y:S01]  /*1ee0*/  HGMMA.64x128x16.F32.BF16 R24, gdesc[UR4], R24, gsb0 ;  /* 0x01e00000041879f0 */ /* 0x000fe20008001818 */
[----:B------:R-:W-:Y:S02]  /*1ef0*/  UIADD3 UR4, UR12, 0x100, URZ ;  /* 0x000001000c047890 */ /* 0x000fe4000fffe03f */
[----:B------:R-:W-:Y:S02]  /*1f00*/  WARPGROUP.DEPBAR.LE gsb0, 0x0 ;  /* 0x00008000000079c5 */ /* 0x000fe40000010000 */
[----:B------:R-:W-:Y:S04]  /*1f10*/  STL.64 [R1], R24 ;  /* 0x0000001801007387 */ /* 0x000fe80000100a00 */
        /* <DEDUP_REMOVED lines=31> */
[----:B--2---:R-:W2:Y:S04]  /*2110*/  LDL.LU.64 R86, [R1+0x200] ;  /* 0x0002000001567983 */ /* 0x004ea80000300a00 */
        /* <DEDUP_REMOVED lines=31> */
[----:B------:R-:W-:Y:S01]  /*2310*/  WARPGROUP.ARRIVE ;  /* 0x00000000000079c5 */ /* 0x000fe20000000000 */
[----:B------:R-:W-:-:S05]  /*2320*/  UMOV UR5, 0xc0000010 ;  /* 0xc000001000057882 */ /* 0x000fca0000000000 */
[----:B------:R-:W-:Y:S01]  /*2330*/  HGMMA.64x128x16.F32.BF16 R152, gdesc[UR4], R152, gsb0 ;  /* 0x01e00000049879f0 */ /* 0x000fe20008001898 */
[----:B------:R-:W-:Y:S01]  /*2340*/  UIADD3 UR4, UR12, 0x200, URZ ;  /* 0x000002000c047890 */ /* 0x000fe2000fffe03f */
[----:B------:R-:W-:Y:S01]  /*2350*/  UMOV UR5, 0xc0000010 ;  /* 0xc000001000057882 */ /* 0x000fe20000000000 */
[----:B------:R-:W-:Y:S02]  /*2360*/  WARPGROUP.DEPBAR.LE gsb0, 0x0 ;  /* 0x00008000000079c5 */ /* 0x000fe40000010000 */
[----:B------:R-:W-:-:S07]  /*2370*/  WARPGROUP.ARRIVE ;  /* 0x00000000000079c5 */ /* 0x000fce0000000000 */
[----:B------:R-:W-:Y:S01]  /*2380*/  HGMMA.64x128x16.F32.BF16 R88, gdesc[UR4], R88, gsb0 ;  /* 0x01e00000045879f0 */ /* 0x000fe20008001858 */
[----:B------:R-:W-:Y:S01]  /*2390*/  UIADD3 UR4, UR12, 0x300, URZ ;  /* 0x000003000c047890 */ /* 0x000fe2000fffe03f */
[----:B------:R-:W-:Y:S01]  /*23a0*/  UMOV UR5, 0xc0000010 ;  /* 0xc000001000057882 */ /* 0x000fe20000000000 */
[----:B------:R-:W-:Y:S02]  /*23b0*/  WARPGROUP.DEPBAR.LE gsb0, 0x0 ;  /* 0x00008000000079c5 */ /* 0x000fe40000010000 */
[----:B--2---:R-:W-:-:S07]  /*23c0*/  WARPGROUP.ARRIVE ;  /* 0x00000000000079c5 */ /* 0x004fce0000000000 */
[----:B------:R-:W-:Y:S03]  /*23d0*/  HGMMA.64x128x16.F32.BF16 R24, gdesc[UR4], R24, gsb0 ;  /* 0x01e00000041879f0 */ /* 0x000fe60008001818 */
[----:B------:R-:W-:Y:S02]  /*23e0*/  WARPGROUP.DEPBAR.LE gsb0, 0x0 ;  /* 0x00008000000079c5 */ /* 0x000fe40000010000 */
[----:B------:R-:W-:Y:S05]  /*23f0*/  @!P0 BRA `(.L_x_24) ;  /* 0x0000000000048947 */ /* 0x000fea0003800000 */
[----:B------:R-:W-:Y:S01]  /*2400*/  BPT.TRAP 0x1 ;  /* 0x000000040000795c */ /* 0x000fe20000300000 */
.L_x_24:
[----:B------:R-:W-:Y:S02]  /*2410*/  UISETP.GT.U32.AND UP0, UPT, UR40, 0x1, UPT ;  /* 0x000000012800788c */ /* 0x000fe4000bf04070 */
[----:B------:R-:W-:-:S04]  /*2420*/  ULEA UR4, UR11, UR45, 0x3 ;  /* 0x0000002d0b047291 */ /* 0x000fc8000f8e183f */
[----:B------:R-:W-:Y:S01]  /*2430*/  UIADD3 UR4, UR4, 0x58, URZ ;  /* 0x0000005804047890 */ /* 0x000fe2000fffe03f */
[----:B------:R-:W-:-:S03]  /*2440*/  PLOP3.LUT P1, PT, PT, PT, UP0, 0x80, 0x0 ;  /* 0x000000000000781c */ /* 0x000fc60003f2f008 */
[----:B------:R-:W-:-:S09]  /*2450*/  UPRMT UR4, URZ, 0x654, UR4 ;  /* 0x000006543f047896 */ /* 0x000fd20008000004 */
[----:B------:R-:W-:Y:S01]  /*2460*/  SYNCS.ARRIVE.TRANS64.RED.A1T0 RZ, [UR4], RZ ;  /* 0x000000ffffff79a7 */ /* 0x000fe20008100404 */
[----:B------:R-:W-:Y:S05]  /*2470*/  @P1 BRA `(.L_x_25) ;  /* 0x0000000000041947 */ /* 0x000fea0003800000 */
[----:B------:R-:W-:Y:S01]  /*2480*/  BPT.TRAP 0x1 ;  /* 0x000000040000795c */ /* 0x000fe20000300000 */
.L_x_25:
[----:B------:R-:W-:Y:S01]  /*2490*/  UIADD3 UR10, UR10, 0x1, URZ ;  /* 0x000000010a0a7890 */ /* 0x000fe2000fffe03f */
[C---:B------:R-:W-:Y:S01]  /*24a0*/  ISETP.GT.AND P1, PT, R0.reuse, 0x1, PT ;  /* 0x000000010000780c */ /* 0x040fe20003f24270 */
[----:B------:R-:W-:Y:S01]  /*24b0*/  UIADD3 UR11, UR11, 0x1, URZ ;  /* 0x000000010b0b7890 */ /* 0x000fe2000fffe03f */
[----:B------:R-:W-:Y:S01]  /*24c0*/  VIADD R0, R0, 0xffffffff ;  /* 0xffffffff00007836 */ /* 0x000fe20000000000 */
[----:B------:R-:W-:Y:S02]  /*24d0*/  UISETP.NE.AND UP0, UPT, UR10, 0xb, UPT ;  /* 0x0000000b0a00788c */ /* 0x000fe4000bf05270 */
[----:B------:R-:W-:Y:S02]  /*24e0*/  UISETP.NE.AND UP1, UPT, UR11, 0xb, UPT ;  /* 0x0000000b0b00788c */ /* 0x000fe4000bf25270 */
[----:B------:R-:W-:Y:S02]  /*24f0*/  USEL UR4, URZ, 0x1, UP0 ;  /* 0x000000013f047887 */ /* 0x000fe40008000000 */
[----:B------:R-:W-:-:S02]  /*2500*/  USEL UR10, UR10, URZ, UP0 ;  /* 0x0000003f0a0a7287 */ /* 0x000fc40008000000 */
[----:B------:R-:W-:Y:S02]  /*2510*/  USEL UR11, UR11, URZ, UP1 ;  /* 0x0000003f0b0b7287 */ /* 0x000fe40008800000 */
[----:B------:R-:W-:Y:S01]  /*2520*/  LOP3.LUT R3, R3, UR4, RZ, 0x3c, !PT ;  /* 0x0000000403037c12 */ /* 0x000fe2000f8e3cff */
[----:B------:R-:W-:Y:S09]  /*2530*/  @P1 BRA `(.L_x_26) ;  /* 0xfffffff400281947 */ /* 0x000ff2000383ffff */
.L_x_19:
[----:B01----:R-:W0:Y:S02]  /*2540*/  LDC R0, c[0x0][0x28c] ;  /* 0x0000a300ff007b82 */ /* 0x003e240000000800 */
[----:B0-----:R-:W-:-:S13]  /*2550*/  ISETP.GE.AND P1, PT, R0, 0x1, PT ;  /* 0x000000010000780c */ /* 0x001fda0003f26270 */
[----:B------:R-:W-:Y:S05]  /*2560*/  @!P1 BRA `(.L_x_27) ;  /* 0x0000000000389947 */ /* 0x000fea0003800000 */
[----:B------:R-:W-:Y:S05]  /*2570*/  @!P0 BRA `(.L_x_28) ;  /* 0x0000000000048947 */ /* 0x000fea0003800000 */
[----:B------:R-:W-:Y:S01]  /*2580*/  BPT.TRAP 0x1 ;  /* 0x000000040000795c */ /* 0x000fe20000300000 */
.L_x_28:
[----:B------:R-:W-:Y:S01]  /*2590*/  VIADD R0, R5, UR39 ;  /* 0x0000002705007c36 */ /* 0x000fe20008000000 */
[----:B------:R-:W-:-:S03]  /*25a0*/  UISETP.GT.U32.AND UP0, UPT, UR40, 0x1, UPT ;  /* 0x000000012800788c */ /* 0x000fc6000bf04070 */
[----:B------:R-:W-:-:S03]  /*25b0*/  IMAD.WIDE.U32 R4, R0, -0x45d1745d, RZ ;  /* 0xba2e8ba300047825 */ /* 0x000fc600078e00ff */
[----:B------:R-:W-:Y:S02]  /*25c0*/  PLOP3.LUT P0, PT, PT, PT, UP0, 0x80, 0x0 ;  /* 0x000000000000781c */ /* 0x000fe40003f0f008 */
[----:B------:R-:W-:-:S05]  /*25d0*/  SHF.R.U32.HI R4, RZ, 0x3, R5 ;  /* 0x00000003ff047819 */ /* 0x000fca0000011605 */
[----:B------:R-:W-:-:S05]  /*25e0*/  IMAD R0, R4, -0xb, R0 ;  /* 0xfffffff504007824 */ /* 0x000fca00078e0200 */
[----:B------:R-:W-:-:S05]  /*25f0*/  LEA R0, R0, UR45, 0x3 ;  /* 0x0000002d00007c11 */ /* 0x000fca000f8e18ff */
[----:B------:R-:W-:-:S05]  /*2600*/  VIADD R0, R0, 0x58 ;  /* 0x0000005800007836 */ /* 0x000fca0000000000 */
[----:B------:R-:W-:-:S04]  /*2610*/  PRMT R0, RZ, 0x654, R0 ;  /* 0x00000654ff007816 */ /* 0x000fc80000000000 */
[----:B------:R0:W-:Y:S01]  /*2620*/  SYNCS.ARRIVE.TRANS64.RED.A1T0 RZ, [R0+URZ], RZ ;  /* 0x000000ff00ff79a7 */ /* 0x0001e2000810043f */
[----:B------:R-:W-:Y:S05]  /*2630*/  @P0 BRA `(.L_x_27) ;  /* 0x0000000000040947 */ /* 0x000fea0003800000 */
[----:B------:R-:W-:Y:S01]  /*2640*/  BPT.TRAP 0x1 ;  /* 0x000000040000795c */ /* 0x000fe20000300000 */
.L_x_27:
[----:B------:R-:W1:Y:S01]  /*2650*/  S2R R5, SR_TID.X ;  /* 0x0000000000057919 */ /* 0x000e620000002100 */
[----:B------:R-:W-:Y:S02]  /*2660*/  USHF.L.U32 UR42, UR42, 0x7, URZ ;  /* 0x000000072a2a7899 */ /* 0x000fe4000800063f */
[----:B------:R-:W-:Y:S01]  /*2670*/  USHF.R.S32.HI UR10, URZ, 0x1f, UR43 ;  /* 0x0000001f3f0a7899 */ /* 0x000fe2000801142b */
[----:B0-----:R-:W0:Y:S01]  /*2680*/  S2R R0, SR_TID.X ;  /* 0x0000000000007919 */ /* 0x001e220000002100 */
[----:B------:R-:W-:Y:S01]  /*2690*/  ULDC.64 UR8, c[0x0][0x5d0] ;  /* 0x0001740000087ab9 */ /* 0x000fe20000000a00 */
[----:B------:R-:W-:Y:S01]  /*26a0*/  UIMAD.WIDE UR6, UR41, 0x200, URZ ;  /* 0x00000200290678a5 */ /* 0x000fe2000f8e023f */
[----:B------:R-:W-:Y:S01]  /*26b0*/  IMAD.U32 R18, RZ, RZ, UR42 ;  /* 0x0000002aff127e24 */ /* 0x000fe2000f8e00ff */
[----:B------:R-:W-:Y:S02]  /*26c0*/  UIMAD UR4, UR10, UR8, URZ ;  /* 0x000000080a0472a4 */ /* 0x000fe4000f8e023f */
[----:B------:R-:W-:Y:S01]  /*26d0*/  IMAD.U32 R6, RZ, RZ, UR8 ;  /* 0x00000008ff067e24 */ /* 0x000fe2000f8e00ff */
[----:B------:R-:W-:-:S02]  /*26e0*/  USHF.L.U32 UR41, UR41, 0x9, URZ ;  /* 0x0000000929297899 */ /* 0x000fc4000800063f */
[----:B------:R-:W-:Y:S01]  /*26f0*/  UIMAD UR4, UR43, UR9, UR4 ;  /* 0x000000092b0472a4 */ /* 0x000fe2000f8e0204 */
[----:B------:R-:W-:Y:S01]  /*2700*/  ULDC UR8, c[0x0][0x284] ;  /* 0x0000a10000087ab9 */ /* 0x000fe20000000800 */
[----:B------:R-:W-:Y:S02]  /*2710*/  UIADD3 UR39, UR44, UR39, URZ ;  /* 0x000000272c277290 */ /* 0x000fe4000fffe03f */
[----:B------:R-:W-:Y:S02]  /*2720*/  UISETP.GE.U32.AND UP2, UPT, UR44, 0xb, UPT ;  /* 0x0000000b2c00788c */ /* 0x000fe4000bf46070 */
[----:B------:R-:W-:-:S04]  /*2730*/  UISETP.GT.U32.AND UP1, UPT, UR39, 0xa, UPT ;  /* 0x0000000a2700788c */ /* 0x000fc8000bf24070 */
[----:B------:R-:W-:Y:S01]  /*2740*/  UISETP.LT.U32.AND UP1, UPT, UR44, 0xb, UP1 ;  /* 0x0000000b2c00788c */ /* 0x000fe20008f21070 */
[C---:B-1----:R-:W-:Y:S01]  /*2750*/  IMAD.SHL.U32 R19, R5.reuse, 0x2, RZ ;  /* 0x0000000205137824 */ /* 0x042fe200078e00ff */
[----:B------:R-:W-:Y:S02]  /*2760*/  LOP3.LUT R4, R5, 0x60, RZ, 0xc0, !PT ;  /* 0x0000006005047812 */ /* 0x000fe400078ec0ff */
[----:B0-----:R-:W-:Y:S02]  /*2770*/  SHF.R.U32.HI R3, RZ, 0x7, R0 ;  /* 0x00000007ff037819 */ /* 0x001fe40000011600 */
[----:B------:R-:W-:Y:S02]  /*2780*/  LOP3.LUT R18, R18, 0x6, R19, 0xf8, !PT ;  /* 0x0000000612127812 */ /* 0x000fe400078ef813 */
[----:B------:R-:W-:Y:S02]  /*2790*/  LOP3.LUT R3, R3, 0x1, RZ, 0xc0, !PT ;  /* 0x0000000103037812 */ /* 0x000fe400078ec0ff */
[----:B------:R-:W-:-:S02]  /*27a0*/  SHF.R.U32.HI R0, RZ, 0x2, R5 ;  /* 0x00000002ff007819 */ /* 0x000fc40000011605 */
[----:B------:R-:W-:Y:S01]  /*27b0*/  SHF.R.S32.HI R19, RZ, 0x1f, R18 ;  /* 0x0000001fff137819 */ /* 0x000fe20000011412 */
[----:B---3--:R-:W-:Y:S01]  /*27c0*/  IMAD.SHL.U32 R17, R3, 0x40, RZ ;  /* 0x0000004003117824 */ /* 0x008fe200078e00ff */
[----:B------:R-:W-:Y:S02]  /*27d0*/  LOP3.LUT R0, R0, 0x7, RZ, 0xc0, !PT ;  /* 0x0000000700007812 */ /* 0x000fe400078ec0ff */
[----:B------:R-:W-:Y:S01]  /*27e0*/  SHF.R.U32.HI R4, RZ, 0x1, R4 ;  /* 0x00000001ff047819 */ /* 0x000fe20000011604 */
[----:B------:R-:W-:Y:S01]  /*27f0*/  IMAD.WIDE.U32 R6, R6, UR43, R18 ;  /* 0x0000002b06067c25 */ /* 0x000fe2000f8e0012 */
[--C-:B------:R-:W-:Y:S02]  /*2800*/  LOP3.LUT R17, R17, 0x40, R0.reuse, 0xe2, !PT ;  /* 0x0000004011117812 */ /* 0x100fe400078ee200 */
[----:B------:R-:W-:Y:S01]  /*2810*/  IADD3 R0, RZ, -R4, -R0 ;  /* 0x80000004ff007210 */ /* 0x000fe20007ffe800 */
[----:B------:R-:W-:Y:S01]  /*2820*/  VIADD R7, R7, UR4 ;  /* 0x0000000407077c36 */ /* 0x000fe20008000000 */
[----:B------:R-:W-:Y:S01]  /*2830*/  ULDC UR4, c[0x0][0x288] ;  /* 0x0000a20000047ab9 */ /* 0x000fe20000000800 */
[----:B------:R-:W-:Y:S01]  /*2840*/  LOP3.LUT R17, R17, UR6, R4, 0xfe, !PT ;  /* 0x0000000611117c12 */ /* 0x000fe2000f8efe04 */
[----:B------:R-:W-:Y:S01]  /*2850*/  UISETP.GE.AND UP0, UPT, UR42, UR4, UPT ;  /* 0x000000042a00728c */ /* 0x000fe2000bf06270 */
[----:B------:R-:W-:-:S02]  /*2860*/  IMAD R0, R3, -0x40, R0 ;  /* 0xffffffc003007824 */ /* 0x000fc400078e0200 */
[----:B------:R-:W-:Y:S01]  /*2870*/  IMAD.U32 R3, RZ, RZ, UR8 ;  /* 0x00000008ff037e24 */ /* 0x000fe2000f8e00ff */
[----:B------:R-:W-:Y:S01]  /*2880*/  UISETP.GE.OR UP0, UPT, UR41, UR8, UP0 ;  /* 0x000000082900728c */ /* 0x000fe20008706670 */
[----:B------:R-:W-:Y:S01]  /*2890*/  IMAD.MOV.U32 R4, RZ, RZ, -0x2 ;  /* 0xfffffffeff047424 */ /* 0x000fe200078e00ff */
[----:B------:R-:W-:Y:S02]  /*28a0*/  USEL UR8, URZ, 0x1, !UP1 ;  /* 0x000000013f087887 */ /* 0x000fe4000c800000 */
[----:B------:R-:W-:Y:S01]  /*28b0*/  IADD3 R3, R3, -UR41, R0 ;  /* 0x8000002903037c10 */ /* 0x000fe2000fffe000 */
[----:B------:R-:W-:Y:S01]  /*28c0*/  UMOV UR41, 0xffffffff ;  /* 0xffffffff00297882 */ /* 0x000fe20000000000 */
[----:B------:R-:W-:Y:S01]  /*28d0*/  LOP3.LUT R0, R5, 0x3, RZ, 0xc0, !PT ;  /* 0x0000000305007812 */ /* 0x000fe200078ec0ff */
[----:B------:R-:W-:Y:S01]  /*28e0*/  ULOP3.LUT UR38, UR38, UR8, URZ, 0x3c, !UPT ;  /* 0x0000000826267292 */ /* 0x000fe2000f8e3c3f */
[----:B------:R-:W-:-:S03]  /*28f0*/  PLOP3.LUT P0, PT, PT, PT, UP0, 0x80, 0x0 ;  /* 0x000000000000781c */ /* 0x000fc60003f0f008 */
[----:B------:R-:W-:Y:S01]  /*2900*/  IMAD R0, R0, R4, UR4 ;  /* 0x0000000400007e24 */ /* 0x000fe2000f8e0204 */
[----:B------:R-:W-:-:S03]  /*2910*/  UIMAD.WIDE.U32 UR4, UR39, -0x45d1745d, URZ ;  /* 0xba2e8ba3270478a5 */ /* 0x000fc6000f8e003f */
[----:B------:R-:W-:Y:S01]  /*2920*/  VIADD R0, R0, -UR42 ;  /* 0x8000002a00007c36 */ /* 0x000fe20008000000 */
[----:B------:R-:W-:-:S04]  /*2930*/  USHF.R.U32.HI UR4, URZ, 0x3, UR5 ;  /* 0x000000033f047899 */ /* 0x000fc80008011605 */
[----:B------:R-:W-:Y:S02]  /*2940*/  UIMAD UR39, UR4, -0xb, UR39 ;  /* 0xfffffff5042778a4 */ /* 0x000fe4000f8e0227 */
[----:B------:R-:W-:Y:S01]  /*2950*/  @UP2 ULOP3.LUT UR38, UR38, 0x1, UR4, 0x78, !UPT ;  /* 0x0000000126262892 */ /* 0x000fe2000f8e7804 */
[----:B------:R-:W-:Y:S11]  /*2960*/  @P0 BRA `(.L_x_29) ;  /* 0x0000010400480947 */ /* 0x000ff60003800000 */
[----:B-----5:R-:W-:Y:S01]  /*2970*/  FSETP.NEU.AND P1, PT, R16, RZ, PT ;  /* 0x000000ff1000720b */ /* 0x020fe20003f2d000 */
[----:B------:R-:W-:Y:S01]  /*2980*/  ULDC.64 UR8, c[0x0][0x5c8] ;  /* 0x0001720000087ab9 */ /* 0x000fe20000000a00 */
[----:B------:R-:W-:Y:S01]  /*2990*/  ISETP.GT.AND P0, PT, R3, RZ, PT ;  /* 0x000000ff0300720c */ /* 0x000fe20003f04270 */
[----:B------:R-:W-:Y:S01]  /*29a0*/  UIMAD UR4, UR7, UR8, URZ ;  /* 0x00000008070472a4 */ /* 0x000fe2000f8e023f */
[----:B------:R-:W-:Y:S01]  /*29b0*/  IMAD.U32 R10, RZ, RZ, UR9 ;  /* 0x00000009ff0a7e24 */ /* 0x000fe2000f8e00ff */
[----:B------:R-:W-:Y:S01]  /*29c0*/  BSSY B0, `(.L_x_29) ;  /* 0x000104c000007945 */ /* 0x000fe20003800000 */
[----:B------:R-:W-:Y:S01]  /*29d0*/  IMAD.WIDE.U32 R6, R17, UR8, R6 ;  /* 0x0000000811067c25 */ /* 0x000fe2000f8e0006 */
[----:B------:R-:W-:-:S03]  /*29e0*/  ISETP.GT.AND P2, PT, R0, RZ, P0 ;  /* 0x000000ff0000720c */ /* 0x000fc60000744270 */
[----:B------:R-:W-:-:S04]  /*29f0*/  IMAD R10, R17, R10, UR4 ;  /* 0x00000004110a7e24 */ /* 0x000fc8000f8e020a */
[----:B------:R-:W-:Y:S01]  /*2a00*/  IMAD.IADD R10, R7, 0x1, R10 ;  /* 0x00000001070a7824 */ /* 0x000fe200078e020a */
[----:B------:R-:W-:Y:S06]  /*2a10*/  @!P1 BRA `(.L_x_30) ;  /* 0x000000b400f89947 */ /* 0x000fec0003800000 */
[----:B------:R-:W0:Y:S01]  /*2a20*/  LDC.64 R22, c[0x0][0x5b8] ;  /* 0x00016e00ff167b82 */ /* 0x000e220000000a00 */
[----:B------:R-:W2:Y:S01]  /*2a30*/  LDL.LU R11, [R1] ;  /* 0x00000000010b7983 */ /* 0x000ea20000300800 */
[----:B------:R-:W-:-:S06]  /*2a40*/  ULDC.64 UR4, c[0x0][0x5c0] ;  /* 0x0001700000047ab9 */ /* 0x000fcc0000000a00 */
[----:B------:R-:W1:Y:S08]  /*2a50*/  LDC.64 R14, c[0x0][0x5b0] ;  /* 0x00016c00ff0e7b82 */ /* 0x000e700000000a00 */
[----:B------:R-:W3:Y:S01]  /*2a60*/  LDC.64 R12, c[0x0][0x5a8] ;  /* 0x00016a00ff0c7b82 */ /* 0x000ee20000000a00 */
[C---:B0-----:R-:W-:Y:S02]  /*2a70*/  IMAD R4, R22.reuse, UR10, RZ ;  /* 0x0000000a16047c24 */ /* 0x041fe4000f8e02ff */
[----:B------:R-:W-:-:S04]  /*2a80*/  IMAD.WIDE.U32 R216, R22, UR43, R18 ;  /* 0x0000002b16d87c25 */ /* 0x000fc8000f8e0012 */
[----:B------:R-:W-:Y:S02]  /*2a90*/  IMAD R23, R23, UR43, R4 ;  /* 0x0000002b17177c24 */ /* 0x000fe4000f8e0204 */
[----:B-1----:R-:W-:Y:S02]  /*2aa0*/  IMAD R220, R14, UR7, RZ ;  /* 0x000000070edc7c24 */ /* 0x002fe4000f8e02ff */
[----:B------:R-:W-:Y:S02]  /*2ab0*/  IMAD.IADD R21, R217, 0x1, R23 ;  /* 0x00000001d9157824 */ /* 0x000fe400078e0217 */
[----:B------:R-:W-:Y:S02]  /*2ac0*/  IMAD.MOV.U32 R20, RZ, RZ, R216 ;  /* 0x000000ffff147224 */ /* 0x000fe400078e00d8 */
[C---:B------:R-:W-:Y:S02]  /*2ad0*/  IMAD R220, R17.reuse, R15, R220 ;  /* 0x0000000f11dc7224 */ /* 0x040fe400078e02dc */
[----:B------:R-:W-:-:S05]  /*2ae0*/  IMAD.WIDE.U32 R4, R17, R14, R20 ;  /* 0x0000000e11047225 */ /* 0x000fca00078e0014 */
[----:B------:R-:W-:Y:S02]  /*2af0*/  IADD3 R5, R5, R220, RZ ;  /* 0x000000dc05057210 */ /* 0x000fe40007ffe0ff */
[----:B---3--:R-:W-:-:S04]  /*2b00*/  LEA R8, P1, R4, R12, 0x1 ;  /* 0x0000000c04087211 */ /* 0x008fc800078208ff */
[----:B------:R-:W-:-:S05]  /*2b10*/  LEA.HI.X R9, R4, R13, R5, 0x1, P1 ;  /* 0x0000000d04097211 */ /* 0x000fca00008f0c05 */
[----:B------:R-:W3:Y:S01]  /*2b20*/  @P2 LDG.E.LTC128B.U16 R222, desc[UR36][R8.64] ;  /* 0x0000002408de2981 */ /* 0x000ee2000c1e1520 */
[----:B------:R-:W-:Y:S01]  /*2b30*/  BSSY B1, `(.L_x_31) ;  /* 0x0000011000017945 */ /* 0x000fe20003800000 */
[----:B---3--:R-:W-:-:S04]  /*2b40*/  IMAD.U32 R4, R222, 0x10000, RZ ;  /* 0x00010000de047824 */ /* 0x008fc800078e00ff */
[----:B------:R-:W-:-:S04]  /*2b50*/  FMUL R4, R4, R16 ;  /* 0x0000001004047220 */ /* 0x000fc80000400000 */
[----:B--2---:R-:W-:Y:S01]  /*2b60*/  FFMA R7, R11, R2, R4 ;  /* 0x000000020b077223 */ /* 0x004fe20000000004 */
[----:B------:R-:W-:-:S04]  /*2b70*/  LEA R4, P1, R6, UR4, 0x1 ;  /* 0x0000000406047c11 */ /* 0x000fc8000f8208ff */
[----:B------:R-:W-:Y:S02]  /*2b80*/  LEA.HI.X R5, R6, UR5, R10, 0x1, P1 ;  /* 0x0000000506057c11 */ /* 0x000fe400088f0c0a */
[----:B------:R-:W-:-:S05]  /*2b90*/  F2FP.BF16.F32.PACK_AB R6, RZ, R7 ;  /* 0x00000007ff06723e */ /* 0x000fca00000010ff */
[----:B------:R0:W-:Y:S02]  /*2ba0*/  @P2 STG.E.U16 desc[UR36][R4.64], R6 ;  /* 0x0000000604002986 */ /* 0x0001e4000c101524 */
[----:B0-----:R-:W-:-:S04]  /*2bb0*/  IMAD.WIDE.U32 R6, R17, R14, R18 ;  /* 0x0000000e11067225 */ /* 0x001fc800078e0012 */
[----:B------:R-:W-:Y:S02]  /*2bc0*/  IMAD.IADD R7, R220, 0x1, R7 ;  /* 0x00000001dc077824 */ /* 0x000fe400078e0207 */
[----:B------:R-:W-:-:S04]  /*2bd0*/  IMAD.WIDE.U32 R6, R22, UR43, R6 ;  /* 0x0000002b16067c25 */ /* 0x000fc8000f8e0006 */
[----:B------:R-:W-:Y:S01]  /*2be0*/  IMAD.IADD R7, R23, 0x1, R7 ;  /* 0x0000000117077824 */ /* 0x000fe200078e0207 */
[----:B------:R-:W-:-:S04]  /*2bf0*/  LEA R10, P1, R6, R12, 0x1 ;  /* 0x0000000c060a7211 */ /* 0x000fc800078208ff */
[----:B------:R-:W-:Y:S02]  /*2c00*/  LEA.HI.X R11, R6, R13, R7, 0x1, P1 ;  /* 0x0000000d060b7211 */ /* 0x000fe400008f0c07 */
[----:B------:R-:W-:-:S13]  /*2c10*/  ISETP.GT.AND P1, PT, R0, 0x1, P0 ;  /* 0x000000010000780c */ /* 0x000fda0000724270 */
[----:B------:R-:W-:Y:S05]  /*2c20*/  @!P1 BRA `(.L_x_32) ;  /* 0x0000000000049947 */ /* 0x000fea0003800000 */
[----:B------:R0:W5:Y:S02]  /*2c30*/  LDG.E.LTC128B.U16 R222, desc[UR36][R10.64+0x2] ;  /* 0x000002240ade7981 */ /* 0x000164000c1e1520 */
.L_x_32:
[----:B------:R-:W-:Y:S05]  /*2c40*/  BSYNC B1 ;  /* 0x0000000000017941 */ /* 0x000fea0003800000 */
.L_x_31:
[----:B------:R-:W2:Y:S01]  /*2c50*/  LDL.LU R7, [R1+0x4] ;  /* 0x0000040001077983 */ /* 0x000ea20000300800 */
[----:B-----5:R-:W-:Y:S01]  /*2c60*/  IMAD.U32 R6, R222, 0x10000, RZ ;  /* 0x00010000de067824 */ /* 0x020fe200078e00ff */
[C---:B------:R-:W-:Y:S01]  /*2c70*/  SHF.L.U64.HI R219, R14.reuse, 0x3, R15 ;  /* 0x000000030edb7819 */ /* 0x040fe2000001020f */
[----:B------:R-:W-:Y:S01]  /*2c80*/  IMAD.SHL.U32 R218, R14, 0x8, RZ ;  /* 0x000000080eda7824 */ /* 0x000fe200078e00ff */
[----:B------:R-:W3:Y:S01]  /*2c90*/  LDL.LU R221, [R1+0x8] ;  /* 0x0000080001dd7983 */ /* 0x000ee20000300800 */
[----:B------:R-:W-:-:S04]  /*2ca0*/  FMUL R6, R6, R16 ;  /* 0x0000001006067220 */ /* 0x000fc80000400000 */
[----:B--2---:R-:W-:-:S05]  /*2cb0*/  FFMA R6, R7, R2, R6 ;  /* 0x0000000207067223 */ /* 0x004fca0000000006 */
[----:B------:R-:W-:-:S05]  /*2cc0*/  F2FP.BF16.F32.PACK_AB R6, RZ, R6 ;  /* 0x00000006ff06723e */ /* 0x000fca00000010ff */
[----:B------:R1:W-:Y:S01]  /*2cd0*/  @P1 STG.E.U16 desc[UR36][R4.64+0x2], R6 ;  /* 0x0000020604001986 */ /* 0x0003e2000c101524 */
[----:B------:R-:W-:-:S04]  /*2ce0*/  ISETP.GT.AND P1, PT, R3, 0x8, PT ;  /* 0x000000080300780c */ /* 0x000fc80003f24270 */
[----:B------:R-:W-:Y:S01]  /*2cf0*/  ISETP.GT.AND P2, PT, R0, RZ, P1 ;  /* 0x000000ff0000720c */ /* 0x000fe20000f44270 */
[----:B-1----:R-:W-:-:S04]  /*2d00*/  IMAD.WIDE.U32 R6, R17, R14, R218 ;  /* 0x0000000e11067225 */ /* 0x002fc800078e00da */
[----:B------:R-:W-:Y:S01]  /*2d10*/  IMAD.IADD R220, R220, 0x1, R7 ;  /* 0x00000001dcdc7824 */ /* 0x000fe200078e0207 */
[----:B------:R-:W-:-:S05]  /*2d20*/  IADD3 R7, P3, R216, R6, RZ ;  /* 0x00000006d8077210 */ /* 0x000fca0007f7e0ff */
[----:B------:R-:W-:Y:S01]  /*2d30*/  IMAD.X R9, R220, 0x1, R21, P3 ;  /* 0x00000001dc097824 */ /* 0x000fe200018e0615 */
[----:B------:R-:W-:-:S04]  /*2d40*/  LEA R8, P3, R7, R12, 0x1 ;  /* 0x0000000c07087211 */ /* 0x000fc800078608ff */
[----:B------:R-:W-:-:S05]  /*2d50*/  LEA.HI.X R9, R7, R13, R9, 0x1, P3 ;  /* 0x0000000d07097211 */ /* 0x000fca00018f0c09 */
[----:B------:R1:W2:Y:S01]  /*2d60*/  @P2 LDG.E.LTC128B.U16 R222, desc[UR36][R8.64] ;  /* 0x0000002408de2981 */ /* 0x0002a2000c1e1520 */
[----:B------:R-:W-:Y:S01]  /*2d70*/  IADD3 R6, P3, R18, R6, RZ ;  /* 0x0000000612067210 */ /* 0x000fe20007f7e0ff */
[----:B------:R-:W-:Y:S01]  /*2d80*/  BSSY B1, `(.L_x_33) ;  /* 0x0000016000017945 */ /* 0x000fe20003800000 */
[----:B------:R-:W-:-:S03]  /*2d90*/  ISETP.GT.AND P4, PT, R0, 0x1, P1 ;  /* 0x000000010000780c */ /* 0x000fc60000f84270 */
[----:B------:R-:W-:Y:S02]  /*2da0*/  IMAD.X R7, R19, 0x1, R220, P3 ;  /* 0x0000000113077824 */ /* 0x000fe400018e06dc */
[----:B------:R-:W-:Y:S02]  /*2db0*/  IMAD.U32 R220, RZ, RZ, UR9 ;  /* 0x00000009ffdc7e24 */ /* 0x000fe4000f8e00ff */
[----:B------:R-:W-:-:S04]  /*2dc0*/  IMAD.WIDE.U32 R6, R22, UR43, R6 ;  /* 0x0000002b16067c25 */ /* 0x000fc8000f8e0006 */
[----:B------:R-:W-:Y:S01]  /*2dd0*/  IMAD.IADD R7, R23, 0x1, R7 ;  /* 0x0000000117077824 */ /* 0x000fe200078e0207 */
[----:B-1----:R-:W-:-:S04]  /*2de0*/  LEA R8, P3, R6, R12, 0x1 ;  /* 0x0000000c06087211 */ /* 0x002fc800078608ff */
[----:B------:R-:W-:Y:S01]  /*2df0*/  LEA.HI.X R9, R6, R13, R7, 0x1, P3 ;  /* 0x0000000d06097211 */ /* 0x000fe200018f0c07 */
[----:B--2---:R-:W-:-:S04]  /*2e00*/  IMAD.U32 R6, R222, 0x10000, RZ ;  /* 0x00010000de067824 */ /* 0x004fc800078e00ff */
[----:B------:R-:W-:-:S04]  /*2e10*/  FMUL R6, R6, R16 ;  /* 0x0000001006067220 */ /* 0x000fc80000400000 */
[----:B---3--:R-:W-:Y:S01]  /*2e20*/  FFMA R7, R221, R2, R6 ;  /* 0x00000002dd077223 */ /* 0x008fe20000000006 */
[----:B------:R-:W-:Y:S02]  /*2e30*/  IMAD.U32 R221, RZ, RZ, UR8 ;  /* 0x00000008ffdd7e24 */ /* 0x000fe4000f8e00ff */
[----:B------:R-:W-:Y:S02]  /*2e40*/  IMAD.U32 R6, RZ, RZ, UR8 ;  /* 0x00000008ff067e24 */ /* 0x000fe4000f8e00ff */
[----:B------:R-:W-:Y:S01]  /*2e50*/  IMAD.SHL.U32 R221, R221, 0x10, RZ ;  /* 0x00000010dddd7824 */ /* 0x000fe200078e00ff */
[----:B------:R-:W-:Y:S02]  /*2e60*/  F2FP.BF16.F32.PACK_AB R7, RZ, R7 ;  /* 0x00000007ff07723e */ /* 0x000fe400000010ff */
[----:B------:R-:W-:Y:S02]  /*2e70*/  SHF.L.U64.HI R220, R6, 0x4, R220 ;  /* 0x0000000406dc7819 */ /* 0x000fe400000102dc */
[----:B------:R-:W-:-:S02]  /*2e80*/  IADD3 R6, P3, R221, R4, RZ ;  /* 0x00000004dd067210 */ /* 0x000fc40007f7e0ff */
[----:B------:R-:W-:-:S03]  /*2e90*/  PRMT R223, R7, 0x7610, R223 ;  /* 0x0000761007df7816 */ /* 0x000fc600000000df */
[----:B------:R-:W-:-:S05]  /*2ea0*/  IMAD.X R7, R220, 0x1, R5, P3 ;  /* 0x00000001dc077824 */ /* 0x000fca00018e0605 */
[----:B------:R1:W-:Y:S01]  /*2eb0*/  @P2 STG.E.U16 desc[UR36][R6.64], R223 ;  /* 0x000000df06002986 */ /* 0x0003e2000c101524 */
[----:B------:R-:W-:Y:S05]  /*2ec0*/  @!P4 BRA `(.L_x_34) ;  /* 0x000000000004c947 */ /* 0x000fea0003800000 */
[----:B------:R2:W5:Y:S02]  /*2ed0*/  LDG.E.LTC128B.U16 R222, desc[UR36][R8.64+0x2] ;  /* 0x0000022408de7981 */ /* 0x000564000c1e1520 */
.L_x_34:
[----:B------:R-:W-:Y:S05]  /*2ee0*/  BSYNC B1 ;  /* 0x0000000000017941 */ /* 0x000fea0003800000 */
.L_x_33:
[----:B------:R-:W3:Y:S01]  /*2ef0*/  LDL.LU R224, [R1+0xc] ;  /* 0x00000c0001e07983 */ /* 0x000ee20000300800 */
[----:B-1---5:R-:W-:Y:S01]  /*2f00*/  IMAD.U32 R223, R222, 0x10000, RZ ;  /* 0x00010000dedf7824 */ /* 0x022fe200078e00ff */
[----:B------:R-:W-:Y:S01]  /*2f10*/  ISETP.GT.AND P2, PT, R0, 0x8, P0 ;  /* 0x000000080000780c */ /* 0x000fe20000744270 */
[----:B------:R-:W-:Y:S02]  /*2f20*/  BSSY B1, `(.L_x_35) ;  /* 0x0000007000017945 */ /* 0x000fe40003800000 */
[----:B------:R-:W-:-:S04]  /*2f30*/  FMUL R223, R223, R16 ;  /* 0x00000010dfdf7220 */ /* 0x000fc80000400000 */
[----:B---3--:R-:W-:-:S05]  /*2f40*/  FFMA R223, R224, R2, R223 ;  /* 0x00000002e0df7223 */ /* 0x008fca00000000df */
[----:B------:R-:W-:-:S05]  /*2f50*/  F2FP.BF16.F32.PACK_AB R223, RZ, R223 ;  /* 0x000000dfffdf723e */ /* 0x000fca00000010ff */
[----:B------:R1:W-:Y:S01]  /*2f60*/  @P4 STG.E.U16 desc[UR36][R6.64+0x2], R223 ;  /* 0x000002df06004986 */ /* 0x0003e2000c101524 */
[----:B------:R-:W-:Y:S05]  /*2f70*/  @!P2 BRA `(.L_x_36) ;  /* 0x000000000004a947 */ /* 0x000fea0003800000 */
[----:B------:R3:W5:Y:S02]  /*2f80*/  LDG.E.LTC128B.U16 R222, desc[UR36][R10.64+0x10] ;  /* 0x000010240ade7981 */ /* 0x000764000c1e1520 */
.L_x_36:
[----:B------:R-:W-:Y:S05]  /*2f90*/  BSYNC B1 ;  /* 0x0000000000017941 */ /* 0x000fea0003800000 */
.L_x_35:
[----:B------:R-:W4:Y:S01]  /*2fa0*/  LDL.LU R224, [R1+0x10] ;  /* 0x0000100001e07983 */ /* 0x000f220000300800 */
[----:B-1---5:R-:W-:Y:S01]  /*2fb0*/  IMAD.U32 R223, R222, 0x10000, RZ ;  /* 0x00010000dedf7824 */ /* 0x022fe200078e00ff */
[----:B------:R-:W-:Y:S01]  /*2fc0*/  ISETP.GT.AND P3, PT, R0, 0x9, P0 ;  /* 0x000000090000780c */ /* 0x000fe20000764270 */
[----:B------:R-:W-:Y:S02]  /*2fd0*/  BSSY B1, `(.L_x_37) ;  /* 0x0000007000017945 */ /* 0x000fe40003800000 */
[----:B------:R-:W-:-:S04]  /*2fe0*/  FMUL R223, R223, R16 ;  /* 0x00000010dfdf7220 */ /* 0x000fc80000400000 */
[----:B----4-:R-:W-:-:S05]  /*2ff0*/  FFMA R223, R224, R2, R223 ;  /* 0x00000002e0df7223 */ /* 0x010fca00000000df */
[----:B------:R-:W-:-:S05]  /*3000*/  F2FP.BF16.F32.PACK_AB R223, RZ, R223 ;  /* 0x000000dfffdf723e */ /* 0x000fca00000010ff */
[----:B------:R1:W-:Y:S01]  /*3010*/  @P2 STG.E.U16 desc[UR36][R4.64+0x10], R223 ;  /* 0x000010df04002986 */ /* 0x0003e2000c101524 */
[----:B------:R-:W-:Y:S05]  /*3020*/  @!P3 BRA `(.L_x_38) ;  /* 0x000000000004b947 */ /* 0x000fea0003800000 */
[----:B------:R4:W5:Y:S02]  /*3030*/  LDG.E.LTC128B.U16 R222, desc[UR36][R10.64+0x12] ;  /* 0x000012240ade7981 */ /* 0x000964000c1e1520 */
.L_x_38:
[----:B------:R-:W-:Y:S05]  /*3040*/  BSYNC B1 ;  /* 0x0000000000017941 */ /* 0x000fea0003800000 */
.L_x_37:
[----:B------:R-:W2:Y:S01]  /*3050*/  LDL.LU R224, [R1+0x14] ;  /* 0x0000140001e07983 */ /* 0x000ea20000300800 */
[----:B-1---5:R-:W-:Y:S01]  /*3060*/  IMAD.U32 R223, R222, 0x10000, RZ ;  /* 0x00010000dedf7824 */ /* 0x022fe200078e00ff */
[----:B------:R-:W-:Y:S01]  /*3070*/  ISETP.GT.AND P2, PT, R0, 0x8, P1 ;  /* 0x000000080000780c */ /* 0x000fe20000f44270 */
[----:B------:R-:W-:Y:S02]  /*3080*/  BSSY B1, `(.L_x_39) ;  /* 0x0000007000017945 */ /* 0x000fe40003800000 */
[----:B------:R-:W-:-:S04]  /*3090*/  FMUL R223, R223, R16 ;  /* 0x00000010dfdf7220 */ /* 0x000fc80000400000 */
[----:B--2---:R-:W-:-:S05]  /*30a0*/  FFMA R223, R224, R2, R223 ;  /* 0x00000002e0df7223 */ /* 0x004fca00000000df */
[----:B------:R-:W-:-:S05]  /*30b0*/  F2FP.BF16.F32.PACK_AB R223, RZ, R223 ;  /* 0x000000dfffdf723e */ /* 0x000fca00000010ff */
[----:B------:R1:W-:Y:S01]  /*30c0*/  @P3 STG.E.U16 desc[UR36][R4.64+0x12], R223 ;  /* 0x000012df04003986 */ /* 0x0003e2000c101524 */
[----:B------:R-:W-:Y:S05]  /*30d0*/  @!P2 BRA `(.L_x_40) ;  /* 0x000000000004a947 */ /* 0x000fea0003800000 */
[----:B------:R2:W5:Y:S02]  /*30e0*/  LDG.E.LTC128B.U16 R222, desc[UR36][R8.64+0x10] ;  /* 0x0000102408de7981 */ /* 0x000564000c1e1520 */
.L_x_40:
[----:B------:R-:W-:Y:S05]  /*30f0*/  BSYNC B1 ;  /* 0x0000000000017941 */ /* 0x000fea0003800000 */
.L_x_39:
        /* <DEDUP_REMOVED lines=10> */
.L_x_42:
[----:B------:R-:W-:Y:S05]  /*31a0*/  BSYNC B1 ;  /* 0x0000000000017941 */ /* 0x000fea0003800000 */
.L_x_41:
        /* <DEDUP_REMOVED lines=10> */
.L_x_44:
[----:B------:R-:W-:Y:S05]  /*3250*/  BSYNC B1 ;  /* 0x0000000000017941 */ /* 0x000fea0003800000 */
.L_x_43:
        /* <DEDUP_REMOVED lines=10> */
.L_x_46:
[----:B------:R-:W-:Y:S05]  /*3300*/  BSYNC B1 ;  /* 0x0000000000017941 */ /* 0x000fea0003800000 */
.L_x_45:
[----:B------:R-:W2:Y:S01]  /*3310*/  LDL.LU R224, [R1+0x24] ;  /* 0x0000240001e07983 */ /* 0x000ea20000300800 */
[----:B-1---5:R-:W-:Y:S01]  /*3320*/  SHF.L.U32 R223, R222, 0x10, RZ ;  /* 0x00000010dedf7819 */ /* 0x022fe200000006ff */
[----:B------:R-:W-:Y:S01]  /*3330*/  BSSY B1, `(.L_x_47) ;  /* 0x0000008000017945 */ /* 0x000fe20003800000 */
[----:B------:R-:W-:-:S03]  /*3340*/  ISETP.GT.AND P2, PT, R0, 0x10, P1 ;  /* 0x000000100000780c */ /* 0x000fc60000f44270 */
[----:B------:R-:W-:-:S04]  /*3350*/  FMUL R223, R223, R16 ;  /* 0x00000010dfdf7220 */ /* 0x000fc80000400000 */
[----:B--2---:R-:W-:-:S05]  /*3360*/  FFMA R223, R224, R2, R223 ;  /* 0x00000002e0df7223 */ /* 0x004fca00000000df */
[----:B------:R-:W-:-:S05]  /*3370*/  F2FP.BF16.F32.PACK_AB R223, RZ, R223 ;  /* 0x000000dfffdf723e */ /* 0x000fca00000010ff */
[----:B------:R1:W-:Y:S01]  /*3380*/  @P3 STG.E.U16 desc[UR36][R4.64+0x22], R223 ;  /* 0x000022df04003986 */ /* 0x0003e2000c101524 */
[----:B------:R-:W-:Y:S05]  /*3390*/  @!P2 BRA `(.L_x_48) ;  /* 0x000000000004a947 */ /* 0x000fea0003800000 */
[----:B------:R2:W5:Y:S02]  /*33a0*/  LDG.E.LTC128B.U16 R222, desc[UR36][R8.64+0x20] ;  /* 0x0000202408de7981 */ /* 0x000564000c1e1520 */
.L_x_48:
[----:B------:R-:W-:Y:S05]  /*33b0*/  BSYNC B1 ;  /* 0x0000000000017941 */ /* 0x000fea0003800000 */
.L_x_47:
        /* <DEDUP_REMOVED lines=10> */
.L_x_50:
[----:B------:R-:W-:Y:S05]  /*3460*/  BSYNC B1 ;  /* 0x0000000000017941 */ /* 0x000fea0003800000 */
.L_x_49:
        /* <DEDUP_REMOVED lines=10> */
.L_x_52:
[----:B------:R-:W-:Y:S05]  /*3510*/  BSYNC B1 ;  /* 0x0000000000017941 */ /* 0x000fea0003800000 */
.L_x_51:
        /* <DEDUP_REMOVED lines=10> */
.L_x_54:
[----:B------:R-:W-:Y:S05]  /*35c0*/  BSYNC B1 ;  /* 0x0000000000017941 */ /* 0x000fea0003800000 */
.L_x_53:
        /* <DEDUP_REMOVED lines=10> */
.L_x_56:
[----:B------:R-:W-:Y:S05]  /*3670*/  BSYNC B1 ;  /* 0x0000000000017941 */ /* 0x000fea0003800000 */
.L_x_55:
        /* <DEDUP_REMOVED lines=10> */
.L_x_58:
[----:B------:R-:W-:Y:S05]  /*3720*/  BSYNC B1 ;  /* 0x0000000000017941 */ /* 0x000fea0003800000 */
.L_x_57:
        /* <DEDUP_REMOVED lines=10> */
.L_x_60:
[----:B------:R-:W-:Y:S05]  /*37d0*/  BSYNC B1 ;  /* 0x0000000000017941 */ /* 0x000fea0003800000 */
.L_x_59:
        /* <DEDUP_REMOVED lines=10> */
.L_x_62:
[----:B------:R-:W-:Y:S05]  /*3880*/  BSYNC B1 ;  /* 0x0000000000017941 */ /* 0x000fea0003800000 */
.L_x_61:
        /* <DEDUP_REMOVED lines=10> */
.L_x_64:
[----:B------:R-:W-:Y:S05]  /*3930*/  BSYNC B1 ;  /* 0x0000000000017941 */ /* 0x000fea0003800000 */
.L_x_63:
        /* <DEDUP_REMOVED lines=10> */
.L_x_66:
[----:B------:R-:W-:Y:S05]  /*39e0*/  BSYNC B1 ;  /* 0x0000000000017941 */ /* 0x000fea0003800000 */
.L_x_65:
        /* <DEDUP_REMOVED lines=10> */
.L_x_68:
[----:B------:R-:W-:Y:S05]  /*3a90*/  BSYNC B1 ;  /* 0x0000000000017941 */ /* 0x000fea0003800000 */
.L_x_67:
        /* <DEDUP_REMOVED lines=10> */
.L_x_70:
[----:B------:R-:W-:Y:S05]  /*3b40*/  BSYNC B1 ;  /* 0x0000000000017941 */ /* 0x000fea0003800000 */
.L_x_69:
        /* <DEDUP_REMOVED lines=10> */
.L_x_72:
[----:B------:R-:W-:Y:S05]  /*3bf0*/  BSYNC B1 ;  /* 0x0000000000017941 */ /* 0x000fea0003800000 */
.L_x_71:
        /* <DEDUP_REMOVED lines=10> */
.L_x_74:
[----:B------:R-:W-:Y:S05]  /*3ca0*/  BSYNC B1 ;  /* 0x0000000000017941 */ /* 0x000fea0003800000 */
.L_x_73:
        /* <DEDUP_REMOVED lines=10> */
.L_x_76:
[----:B------:R-:W-:Y:S05]  /*3d50*/  BSYNC B1 ;  /* 0x0000000000017941 */ /* 0x000fea0003800000 */
.L_x_75:
        /* <DEDUP_REMOVED lines=10> */
.L_x_78:
[----:B------:R-:W-:Y:S05]  /*3e00*/  BSYNC B1 ;  /* 0x0000000000017941 */ /* 0x000fea0003800000 */
.L_x_77:
        /* <DEDUP_REMOVED lines=10> */
.L_x_80:
[----:B------:R-:W-:Y:S05]  /*3eb0*/  BSYNC B1 ;  /* 0x0000000000017941 */ /* 0x000fea0003800000 */
.L_x_79:
        /* <DEDUP_REMOVED lines=10> */
.L_x_82:
[----:B------:R-:W-:Y:S05]  /*3f60*/  BSYNC B1 ;  /* 0x0000000000017941 */ /* 0x000fea0003800000 */
.L_x_81:
        /* <DEDUP_REMOVED lines=10> */
.L_x_84:
[----:B------:R-:W-:Y:S05]  /*4010*/  BSYNC B1 ;  /* 0x0000000000017941 */ /* 0x000fea0003800000 */
.L_x_83:
        /* <DEDUP_REMOVED lines=10> */
.L_x_86:
[----:B------:R-:W-:Y:S05]  /*40c0*/  BSYNC B1 ;  /* 0x0000000000017941 */ /* 0x000fea0003800000 */
.L_x_85:
        /* <DEDUP_REMOVED lines=10> */
.L_x_88:
[----:B------:R-:W-:Y:S05]  /*4170*/  BSYNC B1 ;  /* 0x0000000000017941 */ /* 0x000fea0003800000 */
.L_x_87:
        /* <DEDUP_REMOVED lines=10> */
.L_x_90:
[----:B------:R-:W-:Y:S05]  /*4220*/  BSYNC B1 ;  /* 0x0000000000017941 */ /* 0x000fea0003800000 */
.L_x_89:
        /* <DEDUP_REMOVED lines=10> */
.L_x_92:
[----:B------:R-:W-:Y:S05]  /*42d0*/  BSYNC B1 ;  /* 0x0000000000017941 */ /* 0x000fea0003800000 */
.L_x_91:
        /* <DEDUP_REMOVED lines=10> */
.L_x_94:
[----:B------:R-:W-:Y:S05]  /*4380*/  BSYNC B1 ;  /* 0x0000000000017941 */ /* 0x000fea0003800000 */
.L_x_93:
        /* <DEDUP_REMOVED lines=10> */
.L_x_96:
[----:B------:R-:W-:Y:S05]  /*4430*/  BSYNC B1 ;  /* 0x0000000000017941 */ /* 0x000fea0003800000 */
.L_x_95:
        /* <DEDUP_REMOVED lines=10> */
.L_x_98:
[----:B------:R-:W-:Y:S05]  /*44e0*/  BSYNC B1 ;  /* 0x0000000000017941 */ /* 0x000fea0003800000 */
.L_x_97:
        /* <DEDUP_REMOVED lines=10> */
.L_x_100:
[----:B------:R-:W-:Y:S05]  /*4590*/  BSYNC B1 ;  /* 0x0000000000017941 */ /* 0x000fea0003800000 */
.L_x_99:
        /* <DEDUP_REMOVED lines=10> */
.L_x_102:
[----:B------:R-:W-:Y:S05]  /*4640*/  BSYNC B1 ;  /* 0x0000000000017941 */ /* 0x000fea0003800000 */
.L_x_101:
        /* <DEDUP_REMOVED lines=10> */
.L_x_104:
[----:B------:R-:W-:Y:S05]  /*46f0*/  BSYNC B1 ;  /* 0x0000000000017941 */ /* 0x000fea0003800000 */
.L_x_103:
        /* <DEDUP_REMOVED lines=10> */
.L_x_106:
[----:B------:R-:W-:Y:S05]  /*47a0*/  BSYNC B1 ;  /* 0x0000000000017941 */ /* 0x000fea0003800000 */
.L_x_105:
        /* <DEDUP_REMOVED lines=10> */
.L_x_108:
[----:B------:R-:W-:Y:S05]  /*4850*/  BSYNC B1 ;  /* 0x0000000000017941 */ /* 0x000fea0003800000 */
.L_x_107:
        /* <DEDUP_REMOVED lines=10> */
.L_x_110:
[----:B------:R-:W-:Y:S05]  /*4900*/  BSYNC B1 ;  /* 0x0000000000017941 */ /* 0x000fea0003800000 */
.L_x_109:
        /* <DEDUP_REMOVED lines=10> */
.L_x_112:
[----:B------:R-:W-:Y:S05]  /*49b0*/  BSYNC B1 ;  /* 0x0000000000017941 */ /* 0x000fea0003800000 */
.L_x_111:
        /* <DEDUP_REMOVED lines=10> */
.L_x_114:
[----:B------:R-:W-:Y:S05]  /*4a60*/  BSYNC B1 ;  /* 0x0000000000017941 */ /* 0x000fea0003800000 */
.L_x_113:
        /* <DEDUP_REMOVED lines=10> */
.L_x_116:
[----:B------:R-:W-:Y:S05]  /*4b10*/  BSYNC B1 ;  /* 0x0000000000017941 */ /* 0x000fea0003800000 */
.L_x_115:
        /* <DEDUP_REMOVED lines=10> */
.L_x_118:
[----:B------:R-:W-:Y:S05]  /*4bc0*/  BSYNC B1 ;  /* 0x0000000000017941 */ /* 0x000fea0003800000 */
.L_x_117:
        /* <DEDUP_REMOVED lines=10> */
.L_x_120:
[----:B------:R-:W-:Y:S05]  /*4c70*/  BSYNC B1 ;  /* 0x0000000000017941 */ /* 0x000fea0003800000 */
.L_x_119:
        /* <DEDUP_REMOVED lines=10> */
.L_x_122:
[----:B------:R-:W-:Y:S05]  /*4d20*/  BSYNC B1 ;  /* 0x0000000000017941 */ /* 0x000fea0003800000 */
.L_x_121:
        /* <DEDUP_REMOVED lines=10> */
.L_x_124:
[----:B------:R-:W-:Y:S05]  /*4dd0*/  BSYNC B1 ;  /* 0x0000000000017941 */ /* 0x000fea0003800000 */
.L_x_123:
        /* <DEDUP_REMOVED lines=10> */
.L_x_126:
[----:B------:R-:W-:Y:S05]  /*4e80*/  BSYNC B1 ;  /* 0x0000000000017941 */ /* 0x000fea0003800000 */
.L_x_125:
        /* <DEDUP_REMOVED lines=10> */
.L_x_128:
[----:B------:R-:W-:Y:S05]  /*4f30*/  BSYNC B1 ;  /* 0x0000000000017941 */ /* 0x000fea0003800000 */
.L_x_127:
        /* <DEDUP_REMOVED lines=10> */
.L_x_130:
[----:B------:R-:W-:Y:S05]  /*4fe0*/  BSYNC B1 ;  /* 0x0000000000017941 */ /* 0x000fea0003800000 */
.L_x_129:
        /* <DEDUP_REMOVED lines=10> */
.L_x_132:
[----:B------:R-:W-:Y:S05]  /*5090*/  BSYNC B1 ;  /* 0x0000000000017941 */ /* 0x000fea0003800000 */
.L_x_131:
        /* <DEDUP_REMOVED lines=10> */
.L_x_134:
[----:B------:R-:W-:Y:S05]  /*5140*/  BSYNC B1 ;  /* 0x0000000000017941 */ /* 0x000fea0003800000 */
.L_x_133:
        /* <DEDUP_REMOVED lines=10> */
.L_x_136:
[----:B------:R-:W-:Y:S05]  /*51f0*/  BSYNC B1 ;  /* 0x0000000000017941 */ /* 0x000fea0003800000 */
.L_x_135:
        /* <DEDUP_REMOVED lines=10> */
.L_x_138:
[----:B------:R-:W-:Y:S05]  /*52a0*/  BSYNC B1 ;  /* 0x0000000000017941 */ /* 0x000fea0003800000 */
.L_x_137:
        /* <DEDUP_REMOVED lines=10> */
.L_x_140:
[----:B------:R-:W-:Y:S05]  /*5350*/  BSYNC B1 ;  /* 0x0000000000017941 */ /* 0x000fea0003800000 */
.L_x_139:
        /* <DEDUP_REMOVED lines=10> */
.L_x_142:
[----:B------:R-:W-:Y:S05]  /*5400*/  BSYNC B1 ;  /* 0x0000000000017941 */ /* 0x000fea0003800000 */
.L_x_141:
        /* <DEDUP_REMOVED lines=10> */
.L_x_144:
[----:B------:R-:W-:Y:S05]  /*54b0*/  BSYNC B1 ;  /* 0x0000000000017941 */ /* 0x000fea0003800000 */
.L_x_143:
        /* <DEDUP_REMOVED lines=10> */
.L_x_146:
[----:B------:R-:W-:Y:S05]  /*5560*/  BSYNC B1 ;  /* 0x0000000000017941 */ /* 0x000fea0003800000 */
.L_x_145:
        /* <DEDUP_REMOVED lines=10> */
.L_x_148:
[----:B------:R-:W-:Y:S05]  /*5610*/  BSYNC B1 ;  /* 0x0000000000017941 */ /* 0x000fea0003800000 */
.L_x_147:
        /* <DEDUP_REMOVED lines=10> */
.L_x_150:
[----:B------:R-:W-:Y:S05]  /*56c0*/  BSYNC B1 ;  /* 0x0000000000017941 */ /* 0x000fea0003800000 */
.L_x_149:
[----:B0-234-:R-:W2:Y:S01]  /*56d0*/  LDL.LU R10, [R1+0xf4] ;  /* 0x0000f400010a7983 */ /* 0x01dea20000300800 */
[----:B-----5:R-:W-:Y:S01]  /*56e0*/  IMAD.U32 R11, R222, 0x10000, RZ ;  /* 0x00010000de0b7824 */ /* 0x020fe200078e00ff */
        /* <DEDUP_REMOVED lines=8> */
.L_x_152:
[----:B------:R-:W-:Y:S05]  /*5770*/  BSYNC B1 ;  /* 0x0000000000017941 */ /* 0x000fea0003800000 */
.L_x_151:
[----:B------:R-:W3:Y:S01]  /*5780*/  LDL.LU R10, [R1+0xf8] ;  /* 0x0000f800010a7983 */ /* 0x000ee20000300800 */
[----:B0----5:R-:W-:Y:S01]  /*5790*/  IMAD.U32 R11, R222, 0x10000, RZ ;  /* 0x00010000de0b7824 */ /* 0x021fe200078e00ff */
[----:B------:R-:W-:Y:S01]  /*57a0*/  ISETP.GT.AND P1, PT, R0, 0x79, P1 ;  /* 0x000000790000780c */ /* 0x000fe20000f24270 */
[----:B------:R-:W-:Y:S01]  /*57b0*/  BSSY B1, `(.L_x_153) ;  /* 0x0000009000017945 */ /* 0x000fe20003800000 */
[----:B------:R-:W-:Y:S01]  /*57c0*/  IADD3 R224, P0, R17, 0x80, RZ ;  /* 0x0000008011e07810 */ /* 0x000fe20007f1e0ff */
[----:B------:R-:W-:-:S04]  /*57d0*/  FMUL R11, R11, R16 ;  /* 0x000000100b0b7220 */ /* 0x000fc80000400000 */
[----:B-1----:R-:W-:Y:S02]  /*57e0*/  IMAD.X R223, RZ, RZ, UR7, P0 ;  /* 0x00000007ffdf7e24 */ /* 0x002fe400080e06ff */
[----:B---3--:R-:W-:-:S05]  /*57f0*/  FFMA R11, R10, R2, R11 ;  /* 0x000000020a0b7223 */ /* 0x008fca000000000b */
[----:B------:R-:W-:-:S05]  /*5800*/  F2FP.BF16.F32.PACK_AB R11, RZ, R11 ;  /* 0x0000000bff0b723e */ /* 0x000fca00000010ff */
[----:B------:R0:W-:Y:S01]  /*5810*/  @P2 STG.E.U16 desc[UR36][R6.64+0xf0], R11 ;  /* 0x0000f00b06002986 */ /* 0x0001e2000c101524 */
[----:B------:R-:W-:Y:S05]  /*5820*/  @!P1 BRA `(.L_x_154) ;  /* 0x0000000000049947 */ /* 0x000fea0003800000 */
[----:B------:R1:W5:Y:S02]  /*5830*/  LDG.E.LTC128B.U16 R222, desc[UR36][R8.64+0xf2] ;  /* 0x0000f22408de7981 */ /* 0x000364000c1e1520 */
.L_x_154:
[----:B------:R-:W-:Y:S05]  /*5840*/  BSYNC B1 ;  /* 0x0000000000017941 */ /* 0x000fea0003800000 */
.L_x_153:
[----:B------:R-:W3:Y:S01]  /*5850*/  LDL.LU R10, [R1+0xfc] ;  /* 0x0000fc00010a7983 */ /* 0x000ee20000300800 */
[----:B-12--5:R-:W-:Y:S01]  /*5860*/  IMAD.U32 R9, R222, 0x10000, RZ ;  /* 0x00010000de097824 */ /* 0x026fe200078e00ff */
[----:B------:R-:W-:Y:S01]  /*5870*/  ISETP.GT.AND P0, PT, R3, 0x80, PT ;  /* 0x000000800300780c */ /* 0x000fe20003f04270 */
[----:B------:R-:W-:Y:S02]  /*5880*/  IMAD R223, R223, R14, RZ ;  /* 0x0000000edfdf7224 */ /* 0x000fe400078e02ff */
[----:B0-----:R-:W-:Y:S01]  /*5890*/  FMUL R11, R9, R16 ;  /* 0x00000010090b7220 */ /* 0x001fe20000400000 */
[----:B------:R-:W-:Y:S01]  /*58a0*/  IMAD.WIDE.U32 R8, R224, R14, R20 ;  /* 0x0000000ee0087225 */ /* 0x000fe200078e0014 */
[----:B------:R-:W-:-:S03]  /*58b0*/  ISETP.GT.AND P4, PT, R0, RZ, P0 ;  /* 0x000000ff0000720c */ /* 0x000fc60000784270 */
[----:B------:R-:W-:-:S04]  /*58c0*/  IMAD R223, R224, R15, R223 ;  /* 0x0000000fe0df7224 */ /* 0x000fc800078e02df */
[----:B------:R-:W-:Y:S02]  /*58d0*/  IMAD.IADD R9, R9, 0x1, R223 ;  /* 0x0000000109097824 */ /* 0x000fe400078e02df */
[----:B---3--:R-:W-:Y:S01]  /*58e0*/  FFMA R11, R10, R2, R11 ;  /* 0x000000020a0b7223 */ /* 0x008fe2000000000b */
[----:B------:R-:W-:-:S04]  /*58f0*/  LEA R10, P2, R8, R12, 0x1 ;  /* 0x0000000c080a7211 */ /* 0x000fc800078408ff */
[----:B------:R-:W-:Y:S02]  /*5900*/  F2FP.BF16.F32.PACK_AB R225, RZ, R11 ;  /* 0x0000000bffe1723e */ /* 0x000fe400000010ff */
[----:B------:R-:W-:Y:S02]  /*5910*/  LEA.HI.X R11, R8, R13, R9, 0x1, P2 ;  /* 0x0000000d080b7211 */ /* 0x000fe400010f0c09 */
[----:B------:R-:W-:-:S05]  /*5920*/  PRMT R227, R225, 0x7610, R227 ;  /* 0x00007610e1e37816 */ /* 0x000fca00000000e3 */
[----:B------:R0:W-:Y:S04]  /*5930*/  @P1 STG.E.U16 desc[UR36][R6.64+0xf2], R227 ;  /* 0x0000f2e306001986 */ /* 0x0001e8000c101524 */
[----:B------:R1:W2:Y:S01]  /*5940*/  @P4 LDG.E.LTC128B.U16 R222, desc[UR36][R10.64] ;  /* 0x000000240ade4981 */ /* 0x0002a2000c1e1520 */
[----:B------:R-:W-:Y:S01]  /*5950*/  IMAD.U32 R226, RZ, RZ, UR8 ;  /* 0x00000008ffe27e24 */ /* 0x000fe2000f8e00ff */
[----:B------:R-:W-:Y:S01]  /*5960*/  ISETP.GT.AND P2, PT, R0, 0x1, P0 ;  /* 0x000000010000780c */ /* 0x000fe20000744270 */
[----:B------:R-:W-:Y:S01]  /*5970*/  IMAD.U32 R225, RZ, RZ, UR8 ;  /* 0x00000008ffe17e24 */ /* 0x000fe2000f8e00ff */
[----:B------:R-:W-:Y:S01]  /*5980*/  BSSY B1, `(.L_x_155) ;  /* 0x0000013000017945 */ /* 0x000fe20003800000 */
[----:B------:R-:W-:Y:S02]  /*5990*/  IMAD.U32 R8, RZ, RZ, UR9 ;  /* 0x00000009ff087e24 */ /* 0x000fe4000f8e00ff */
[----:B------:R-:W-:-:S03]  /*59a0*/  IMAD.SHL.U32 R226, R226, 0x100, RZ ;  /* 0x00000100e2e27824 */ /* 0x000fc600078e00ff */
[----:B------:R-:W-:Y:S01]  /*59b0*/  SHF.L.U64.HI R225, R225, 0x8, R8 ;  /* 0x00000008e1e17819 */ /* 0x000fe20000010208 */
[----:B-1----:R-:W-:Y:S01]  /*59c0*/  IMAD.WIDE.U32 R10, R224, R14, R18 ;  /* 0x0000000ee00a7225 */ /* 0x002fe200078e0012 */
[----:B0-----:R-:W-:-:S03]  /*59d0*/  IADD3 R6, P1, R226, R4, RZ ;  /* 0x00000004e2067210 */ /* 0x001fc60007f3e0ff */
[----:B------:R-:W-:Y:S02]  /*59e0*/  IMAD.IADD R11, R223, 0x1, R11 ;  /* 0x00000001df0b7824 */ /* 0x000fe400078e020b */
[----:B------:R-:W-:Y:S02]  /*59f0*/  IMAD.X R7, R225, 0x1, R5, P1 ;  /* 0x00000001e1077824 */ /* 0x000fe400008e0605 */
[----:B------:R-:W-:-:S04]  /*5a00*/  IMAD.WIDE.U32 R10, R22, UR43, R10 ;  /* 0x0000002b160a7c25 */ /* 0x000fc8000f8e000a */
[----:B------:R-:W-:Y:S01]  /*5a10*/  IMAD.IADD R11, R23, 0x1, R11 ;  /* 0x00000001170b7824 */ /* 0x000fe200078e020b */
[----:B------:R-:W-:Y:S01]  /*5a20*/  LEA R8, P3, R10, R12, 0x1 ;  /* 0x0000000c0a087211 */ /* 0x000fe200078608ff */
[----:B--2---:R-:W-:-:S04]  /*5a30*/  IMAD.U32 R9, R222, 0x10000, RZ ;  /* 0x00010000de097824 */ /* 0x004fc800078e00ff */
[----:B------:R-:W-:-:S04]  /*5a40*/  FMUL R9, R9, R16 ;  /* 0x0000001009097220 */ /* 0x000fc80000400000 */
[----:B------:R-:W-:-:S05]  /*5a50*/  FFMA R9, R152, R2, R9 ;  /* 0x0000000298097223 */ /* 0x000fca0000000009 */
[----:B------:R-:W-:Y:S02]  /*5a60*/  F2FP.BF16.F32.PACK_AB R152, RZ, R9 ;  /* 0x00000009ff98723e */ /* 0x000fe400000010ff */
[----:B------:R-:W-:-:S03]  /*5a70*/  LEA.HI.X R9, R10, R13, R11, 0x1, P3 ;  /* 0x0000000d0a097211 */ /* 0x000fc600018f0c0b */
[----:B------:R0:W-:Y:S01]  /*5a80*/  @P4 STG.E.U16 desc[UR36][R6.64], R152 ;  /* 0x0000009806004986 */ /* 0x0001e2000c101524 */
[----:B------:R-:W-:Y:S05]  /*5a90*/  @!P2 BRA `(.L_x_156) ;  /* 0x000000000004a947 */ /* 0x000fea0003800000 */
[----:B------:R1:W5:Y:S02]  /*5aa0*/  LDG.E.LTC128B.U16 R222, desc[UR36][R8.64+0x2] ;  /* 0x0000022408de7981 */ /* 0x000364000c1e1520 */
.L_x_156:
[----:B------:R-:W-:Y:S05]  /*5ab0*/  BSYNC B1 ;  /* 0x0000000000017941 */ /* 0x000fea0003800000 */
.L_x_155:
[----:B-----5:R-:W-:Y:S01]  /*5ac0*/  IMAD.U32 R11, R222, 0x10000, RZ ;  /* 0x00010000de0b7824 */ /* 0x020fe200078e00ff */
[----:B------:R-:W-:Y:S01]  /*5ad0*/  ISETP.GT.AND P1, PT, R3, 0x88, PT ;  /* 0x000000880300780c */ /* 0x000fe20003f24270 */
[----:B------:R-:W-:Y:S02]  /*5ae0*/  BSSY B1, `(.L_x_157) ;  /* 0x0000010000017945 */ /* 0x000fe40003800000 */
[----:B0-----:R-:W-:Y:S01]  /*5af0*/  FMUL R152, R11, R16 ;  /* 0x000000100b987220 */ /* 0x001fe20000400000 */
[----:B------:R-:W-:Y:S01]  /*5b00*/  IMAD.WIDE.U32 R10, R224, R14, R218 ;  /* 0x0000000ee00a7225 */ /* 0x000fe200078e00da */
[----:B------:R-:W-:-:S03]  /*5b10*/  ISETP.GT.AND P3, PT, R0, RZ, P1 ;  /* 0x000000ff0000720c */ /* 0x000fc60000f64270 */
[----:B------:R-:W-:Y:S01]  /*5b20*/  FFMA R153, R153, R2, R152 ;  /* 0x0000000299997223 */ /* 0x000fe20000000098 */
[----:B------:R-:W-:Y:S02]  /*5b30*/  IADD3 R223, R223, R11, RZ ;  /* 0x0000000bdfdf7210 */ /* 0x000fe40007ffe0ff */
[-C--:B------:R-:W-:Y:S02]  /*5b40*/  IADD3 R11, P4, R216, R10.reuse, RZ ;  /* 0x0000000ad80b7210 */ /* 0x080fe40007f9e0ff */
[----:B------:R-:W-:Y:S02]  /*5b50*/  F2FP.BF16.F32.PACK_AB R227, RZ, R153 ;  /* 0x00000099ffe3723e */ /* 0x000fe400000010ff */
[----:B------:R-:W-:Y:S01]  /*5b60*/  IADD3 R152, P5, R18, R10, RZ ;  /* 0x0000000a12987210 */ /* 0x000fe20007fbe0ff */
[----:B------:R-:W-:Y:S01]  /*5b70*/  IMAD.X R224, R223, 0x1, R21, P4 ;  /* 0x00000001dfe07824 */ /* 0x000fe200020e0615 */
[C---:B------:R-:W-:Y:S01]  /*5b80*/  LEA R10, P4, R11.reuse, R12, 0x1 ;  /* 0x0000000c0b0a7211 */ /* 0x040fe200078808ff */
[----:B------:R0:W-:Y:S03]  /*5b90*/  @P2 STG.E.U16 desc[UR36][R6.64+0x2], R227 ;  /* 0x000002e306002986 */ /* 0x0001e6000c101524 */
[----:B------:R-:W-:-:S02]  /*5ba0*/  LEA.HI.X R11, R11, R13, R224, 0x1, P4 ;  /* 0x0000000d0b0b7211 */ /* 0x000fc400020f0ce0 */
[----:B------:R-:W-:Y:S01]  /*5bb0*/  PRMT R224, R222, 0x7610, R224 ;  /* 0x00007610dee07816 */ /* 0x000fe200000000e0 */
[----:B------:R-:W-:Y:S06]  /*5bc0*/  @!P3 BRA `(.L_x_158) ;  /* 0x000000000004b947 */ /* 0x000fec0003800000 */
[----:B------:R2:W5:Y:S02]  /*5bd0*/  LDG.E.LTC128B.U16 R224, desc[UR36][R10.64] ;  /* 0x000000240ae07981 */ /* 0x000564000c1e1520 */
.L_x_158:
[----:B------:R-:W-:Y:S05]  /*5be0*/  BSYNC B1 ;  /* 0x0000000000017941 */ /* 0x000fea0003800000 */
.L_x_157:
[----:B--2--5:R-:W-:Y:S01]  /*5bf0*/  IMAD.U32 R11, R224, 0x10000, RZ ;  /* 0x00010000e00b7824 */ /* 0x024fe200078e00ff */
[----:B------:R-:W-:Y:S01]  /*5c00*/  IADD3 R222, P4, R6, R221, RZ ;  /* 0x000000dd06de7210 */ /* 0x000fe20007f9e0ff */
[----:B------:R-:W-:Y:S01]  /*5c10*/  IMAD.X R153, R19, 0x1, R223, P5 ;  /* 0x0000000113997824 */ /* 0x000fe200028e06df */
[----:B------:R-:W-:Y:S01]  /*5c20*/  ISETP.GT.AND P2, PT, R0, 0x1, P1 ;  /* 0x000000010000780c */ /* 0x000fe20000f44270 */
[----:B------:R-:W-:Y:S01]  /*5c30*/  FMUL R11, R11, R16 ;  /* 0x000000100b0b7220 */ /* 0x000fe20000400000 */
[----:B------:R-:W-:Y:S01]  /*5c40*/  BSSY B1, `(.L_x_159) ;  /* 0x000000b000017945 */ /* 0x000fe20003800000 */
[----:B------:R-:W-:Y:S02]  /*5c50*/  IMAD.X R223, R7, 0x1, R220, P4 ;  /* 0x0000000107df7824 */ /* 0x000fe400020e06dc */
[----:B------:R-:W-:Y:S01]  /*5c60*/  FFMA R11, R154, R2, R11 ;  /* 0x000000029a0b7223 */ /* 0x000fe2000000000b */
[----:B------:R-:W-:-:S04]  /*5c70*/  IMAD.WIDE.U32 R152, R22, UR43, R152 ;  /* 0x0000002b16987c25 */ /* 0x000fc8000f8e0098 */
[----:B------:R-:W-:Y:S01]  /*5c80*/  F2FP.BF16.F32.PACK_AB R154, RZ, R11 ;  /* 0x0000000bff9a723e */ /* 0x000fe200000010ff */
[----:B------:R-:W-:Y:S01]  /*5c90*/  IMAD.IADD R153, R23, 0x1, R153 ;  /* 0x0000000117997824 */ /* 0x000fe200078e0299 */
[----:B------:R-:W-:-:S03]  /*5ca0*/  LEA R10, P5, R152, R12, 0x1 ;  /* 0x0000000c980a7211 */ /* 0x000fc600078a08ff */
[----:B------:R2:W-:Y:S01]  /*5cb0*/  @P3 STG.E.U16 desc[UR36][R222.64], R154 ;  /* 0x0000009ade003986 */ /* 0x0005e2000c101524 */
[----:B------:R-:W-:Y:S01]  /*5cc0*/  LEA.HI.X R11, R152, R13, R153, 0x1, P5 ;  /* 0x0000000d980b7211 */ /* 0x000fe200028f0c99 */
[----:B------:R-:W-:Y:S08]  /*5cd0*/  @!P2 BRA `(.L_x_160) ;  /* 0x000000000004a947 */ /* 0x000ff00003800000 */
[----:B------:R3:W5:Y:S02]  /*5ce0*/  LDG.E.LTC128B.U16 R224, desc[UR36][R10.64+0x2] ;  /* 0x000002240ae07981 */ /* 0x000764000c1e1520 */
.L_x_160:
[----:B------:R-:W-:Y:S05]  /*5cf0*/  BSYNC B1 ;  /* 0x0000000000017941 */ /* 0x000fea0003800000 */
.L_x_159:
[----:B-----5:R-:W-:Y:S01]  /*5d00*/  IMAD.U32 R153, R224, 0x10000, RZ ;  /* 0x00010000e0997824 */ /* 0x020fe200078e00ff */
[----:B------:R-:W-:Y:S01]  /*5d10*/  ISETP.GT.AND P4, PT, R0, 0x8, P0 ;  /* 0x000000080000780c */ /* 0x000fe20000784270 */
[----:B------:R-:W-:Y:S02]  /*5d20*/  BSSY B1, `(.L_x_161) ;  /* 0x0000009000017945 */ /* 0x000fe40003800000 */
[----:B------:R-:W-:-:S04]  /*5d30*/  FMUL R152, R153, R16 ;  /* 0x0000001099987220 */ /* 0x000fc80000400000 */
[----:B------:R-:W-:Y:S01]  /*5d40*/  FFMA R155, R155, R2, R152 ;  /* 0x000000029b9b7223 */ /* 0x000fe20000000098 */
[----:B------:R-:W-:-:S04]  /*5d50*/  IADD3 R152, P3, R221, R6, RZ ;  /* 0x00000006dd987210 */ /* 0x000fc80007f7e0ff */
[----:B------:R-:W-:Y:S01]  /*5d60*/  F2FP.BF16.F32.PACK_AB R155, RZ, R155 ;  /* 0x0000009bff9b723e */ /* 0x000fe200000010ff */
[----:B------:R-:W-:-:S05]  /*5d70*/  IMAD.X R153, R220, 0x1, R7, P3 ;  /* 0x00000001dc997824 */ /* 0x000fca00018e0607 */
[----:B------:R4:W-:Y:S01]  /*5d80*/  @P2 STG.E.U16 desc[UR36][R152.64+0x2], R155 ;  /* 0x0000029b98002986 */ /* 0x0009e2000c101524 */
[----:B------:R-:W-:Y:S05]  /*5d90*/  @!P4 BRA `(.L_x_162) ;  /* 0x000000000004c947 */ /* 0x000fea0003800000 */
[----:B------:R0:W5:Y:S02]  /*5da0*/  LDG.E.LTC128B.U16 R224, desc[UR36][R8.64+0x10] ;  /* 0x0000102408e07981 */ /* 0x000164000c1e1520 */
.L_x_162:
[----:B------:R-:W-:Y:S05]  /*5db0*/  BSYNC B1 ;  /* 0x0000000000017941 */ /* 0x000fea0003800000 */
.L_x_161:
[----:B----45:R-:W-:Y:S01]  /*5dc0*/  IMAD.U32 R153, R224, 0x10000, RZ ;  /* 0x00010000e0997824 */ /* 0x030fe200078e00ff */
[----:B------:R-:W-:Y:S01]  /*5dd0*/  ISETP.GT.AND P2, PT, R0, 0x9, P0 ;  /* 0x000000090000780c */ /* 0x000fe20000744270 */
[----:B------:R-:W-:Y:S02]  /*5de0*/  BSSY B1, `(.L_x_163) ;  /* 0x0000007000017945 */ /* 0x000fe40003800000 */
[----:B------:R-:W-:-:S04]  /*5df0*/  FMUL R153, R153, R16 ;  /* 0x0000001099997220 */ /* 0x000fc80000400000 */
[----:B------:R-:W-:-:S05]  /*5e00*/  FFMA R153, R156, R2, R153 ;  /* 0x000000029c997223 */ /* 0x000fca0000000099 */
[----:B------:R-:W-:-:S05]  /*5e10*/  F2FP.BF16.F32.PACK_AB R153, RZ, R153 ;  /* 0x00000099ff99723e */ /* 0x000fca00000010ff */
[----:B------:R4:W-:Y:S01]  /*5e20*/  @P4 STG.E.U16 desc[UR36][R6.64+0x10], R153 ;  /* 0x0000109906004986 */ /* 0x0009e2000c101524 */
[----:B------:R-:W-:Y:S05]  /*5e30*/  @!P2 BRA `(.L_x_164) ;  /* 0x000000000004a947 */ /* 0x000fea0003800000 */
[----:B------:R0:W5:Y:S02]  /*5e40*/  LDG.E.LTC128B.U16 R224, desc[UR36][R8.64+0x12] ;  /* 0x0000122408e07981 */ /* 0x000164000c1e1520 */
.L_x_164:
[----:B------:R-:W-:Y:S05]  /*5e50*/  BSYNC B1 ;  /* 0x0000000000017941 */ /* 0x000fea0003800000 */
.L_x_163:
        /* <DEDUP_REMOVED lines=9> */
.L_x_166:
[----:B------:R-:W-:Y:S05]  /*5ef0*/  BSYNC B1 ;  /* 0x0000000000017941 */ /* 0x000fea0003800000 */
.L_x_165:
[----:B-----5:R-:W-:Y:S01]  /*5f00*/  IMAD.U32 R153, R224, 0x10000, RZ ;  /* 0x00010000e0997824 */ /* 0x020fe200078e00ff */
[----:B------:R-:W-:Y:S01]  /*5f10*/  IADD3 R226, P2, P3, R221, R4, R226 ;  /* 0x00000004dde27210 */ /* 0x000fe20007b5e0e2 */
[----:B------:R-:W-:Y:S01]  /*5f20*/  BSSY B1, `(.L_x_167) ;  /* 0x0000009000017945 */ /* 0x000fe20003800000 */
[----:B------:R-:W-:Y:S01]  /*5f30*/  ISETP.GT.AND P5, PT, R0, 0x9, P1 ;  /* 0x000000090000780c */ /* 0x000fe20000fa4270 */
[----:B------:R-:W-:Y:S01]  /*5f40*/  FMUL R153, R153, R16 ;  /* 0x0000001099997220 */ /* 0x000fe20000400000 */
[----:B0-----:R-:W-:-:S03]  /*5f50*/  IADD3.X R227, R220, R5, R225, P2, P3 ;  /* 0x00000005dce37210 */ /* 0x001fc600017e64e1 */
[----:B------:R-:W-:-:S05]  /*5f60*/  FFMA R153, R158, R2, R153 ;  /* 0x000000029e997223 */ /* 0x000fca0000000099 */
[----:B------:R-:W-:-:S05]  /*5f70*/  F2FP.BF16.F32.PACK_AB R153, RZ, R153 ;  /* 0x00000099ff99723e */ /* 0x000fca00000010ff */
[----:B------:R0:W-:Y:S01]  /*5f80*/  @P4 STG.E.U16 desc[UR36][R226.64+0x10], R153 ;  /* 0x00001099e2004986 */ /* 0x0001e2000c101524 */
[----:B------:R-:W-:Y:S05]  /*5f90*/  @!P5 BRA `(.L_x_168) ;  /* 0x000000000004d947 */ /* 0x000fea0003800000 */
[----:B------:R0:W5:Y:S02]  /*5fa0*/  LDG.E.LTC128B.U16 R224, desc[UR36][R10.64+0x12] ;  /* 0x000012240ae07981 */ /* 0x000164000c1e1520 */
.L_x_168:
[----:B------:R-:W-:Y:S05]  /*5fb0*/  BSYNC B1 ;  /* 0x0000000000017941 */ /* 0x000fea0003800000 */
.L_x_167:
[----:B0----5:R-:W-:Y:S01]  /*5fc0*/  IMAD.U32 R153, R224, 0x10000, RZ ;  /* 0x00010000e0997824 */ /* 0x021fe200078e00ff */
[----:B------:R-:W-:Y:S01]  /*5fd0*/  ISETP.GT.AND P2, PT, R0, 0x10, P0 ;  /* 0x000000100000780c */ /* 0x000fe20000744270 */
[----:B------:R-:W-:Y:S02]  /*5fe0*/  BSSY B1, `(.L_x_169) ;  /* 0x000000a000017945 */ /* 0x000fe40003800000 */
[----:B----4-:R-:W-:Y:S01]  /*5ff0*/  FMUL R152, R153, R16 ;  /* 0x0000001099987220 */ /* 0x010fe20000400000 */
[----:B------:R-:W-:-:S03]  /*6000*/  @P5 IMAD.MOV.U32 R153, RZ, RZ, R227 ;  /* 0x000000ffff995224 */ /* 0x000fc600078e00e3 */
[----:B------:R-:W-:-:S05]  /*6010*/  FFMA R152, R159, R2, R152 ;  /* 0x000000029f987223 */ /* 0x000fca0000000098 */
[----:B------:R-:W-:-:S04]  /*6020*/  F2FP.BF16.F32.PACK_AB R152, RZ, R152 ;  /* 0x00000098ff98723e */ /* 0x000fc800000010ff */
[----:B--2---:R-:W-:Y:S01]  /*6030*/  PRMT R154, R152, 0x7610, R154 ;  /* 0x00007610989a7816 */ /* 0x004fe2000000009a */
[----:B------:R-:W-:-:S05]  /*6040*/  @P5 IMAD.MOV.U32 R152, RZ, RZ, R226 ;  /* 0x000000ffff985224 */ /* 0x000fca00078e00e2 */
[----:B------:R0:W-:Y:S01]  /*6050*/  @P5 STG.E.U16 desc[UR36][R152.64+0x12], R154 ;  /* 0x0000129a98005986 */ /* 0x0001e2000c101524 */
[----:B------:R-:W-:Y:S05]  /*6060*/  @!P2 BRA `(.L_x_170) ;  /* 0x000000000004a947 */ /* 0x000fea0003800000 */
[----:B------:R2:W5:Y:S02]  /*6070*/  LDG.E.LTC128B.U16 R224, desc[UR36][R8.64+0x20] ;  /* 0x0000202408e07981 */ /* 0x000564000c1e1520 */
.L_x_170:
[----:B------:R-:W-:Y:S05]  /*6080*/  BSYNC B1 ;  /* 0x0000000000017941 */ /* 0x000fea0003800000 */
.L_x_169:
[----:B0----5:R-:W-:Y:S01]  /*6090*/  IMAD.U32 R153, R224, 0x10000, RZ ;  /* 0x00010000e0997824 */ /* 0x021fe200078e00ff */
        /* <DEDUP_REMOVED lines=8> */
.L_x_172:
[----:B------:R-:W-:Y:S05]  /*6120*/  BSYNC B1 ;  /* 0x0000000000017941 */ /* 0x000fea0003800000 */
.L_x_171:
        /* <DEDUP_REMOVED lines=9> */
.L_x_174:
[----:B------:R-:W-:Y:S05]  /*61c0*/  BSYNC B1 ;  /* 0x0000000000017941 */ /* 0x000fea0003800000 */
.L_x_173:
[----:B-----5:R-:W-:Y:S01]  /*61d0*/  IMAD.U32 R153, R224, 0x10000, RZ ;  /* 0x00010000e0997824 */ /* 0x020fe200078e00ff */
[----:B------:R-:W-:Y:S01]  /*61e0*/  ISETP.GT.AND P3, PT, R0, 0x11, P1 ;  /* 0x000000110000780c */ /* 0x000fe20000f64270 */
[----:B0-----:R-:W-:Y:S01]  /*61f0*/  @P2 IMAD.MOV.U32 R152, RZ, RZ, R226 ;  /* 0x000000ffff982224 */ /* 0x001fe200078e00e2 */
[----:B------:R-:W-:Y:S01]  /*6200*/  BSSY B1, `(.L_x_175) ;  /* 0x0000009000017945 */ /* 0x000fe20003800000 */
[----:B------:R-:W-:-:S04]  /*6210*/  FMUL R153, R153, R16 ;  /* 0x0000001099997220 */ /* 0x000fc80000400000 */
[----:B------:R-:W-:-:S05]  /*6220*/  FFMA R153, R162, R2, R153 ;  /* 0x00000002a2997223 */ /* 0x000fca0000000099 */
[----:B------:R-:W-:-:S04]  /*6230*/  F2FP.BF16.F32.PACK_AB R153, RZ, R153 ;  /* 0x00000099ff99723e */ /* 0x000fc800000010ff */
[----:B------:R-:W-:Y:S01]  /*6240*/  PRMT R154, R153, 0x7610, R154 ;  /* 0x00007610999a7816 */ /* 0x000fe2000000009a */
[----:B------:R-:W-:-:S05]  /*6250*/  @P2 IMAD.MOV.U32 R153, RZ, RZ, R227 ;  /* 0x000000ffff992224 */ /* 0x000fca00078e00e3 */
[----:B------:R0:W-:Y:S01]  /*6260*/  @P2 STG.E.U16 desc[UR36][R152.64+0x20], R154 ;  /* 0x0000209a98002986 */ /* 0x0001e2000c101524 */
[----:B------:R-:W-:Y:S05]  /*6270*/  @!P3 BRA `(.L_x_176) ;  /* 0x000000000004b947 */ /* 0x000fea0003800000 */
[----:B------:R0:W5:Y:S02]  /*6280*/  LDG.E.LTC128B.U16 R224, desc[UR36][R10.64+0x22] ;  /* 0x000022240ae07981 */ /* 0x000164000c1e1520 */
.L_x_176:
[----:B------:R-:W-:Y:S05]  /*6290*/  BSYNC B1 ;  /* 0x0000000000017941 */ /* 0x000fea0003800000 */
.L_x_175:
[----:B0----5:R-:W-:Y:S01]  /*62a0*/  IMAD.U32 R153, R224, 0x10000, RZ ;  /* 0x00010000e0997824 */ /* 0x021fe200078e00ff */
[----:B------:R-:W-:Y:S01]  /*62b0*/  ISETP.GT.AND P2, PT, R0, 0x18, P0 ;  /* 0x000000180000780c */ /* 0x000fe20000744270 */
[----:B------:R-:W-:Y:S02]  /*62c0*/  BSSY B1, `(.L_x_177) ;  /* 0x000000a000017945 */ /* 0x000fe40003800000 */
[----:B------:R-:W-:Y:S01]  /*62d0*/  FMUL R152, R153, R16 ;  /* 0x0000001099987220 */ /* 0x000fe20000400000 */
[----:B------:R-:W-:-:S03]  /*62e0*/  @P3 IMAD.MOV.U32 R153, RZ, RZ, R227 ;  /* 0x000000ffff993224 */ /* 0x000fc600078e00e3 */
[----:B------:R-:W-:-:S05]  /*62f0*/  FFMA R152, R163, R2, R152 ;  /* 0x00000002a3987223 */ /* 0x000fca0000000098 */
[----:B------:R-:W-:-:S04]  /*6300*/  F2FP.BF16.F32.PACK_AB R152, RZ, R152 ;  /* 0x00000098ff98723e */ /* 0x000fc800000010ff */
[----:B------:R-:W-:Y:S01]  /*6310*/  PRMT R154, R152, 0x7610, R154 ;  /* 0x00007610989a7816 */ /* 0x000fe2000000009a */
[----:B------:R-:W-:-:S05]  /*6320*/  @P3 IMAD.MOV.U32 R152, RZ, RZ, R226 ;  /* 0x000000ffff983224 */ /* 0x000fca00078e00e2 */
[----:B------:R0:W-:Y:S01]  /*6330*/  @P3 STG.E.U16 desc[UR36][R152.64+0x22], R154 ;  /* 0x0000229a98003986 */ /* 0x0001e2000c101524 */
[----:B------:R-:W-:Y:S05]  /*6340*/  @!P2 BRA `(.L_x_178) ;  /* 0x000000000004a947 */ /* 0x000fea0003800000 */
[----:B------:R0:W5:Y:S02]  /*6350*/  LDG.E.LTC128B.U16 R224, desc[UR36][R8.64+0x30] ;  /* 0x0000302408e07981 */ /* 0x000164000c1e1520 */
.L_x_178:
[----:B------:R-:W-:Y:S05]  /*6360*/  BSYNC B1 ;  /* 0x0000000000017941 */ /* 0x000fea0003800000 */
.L_x_177:
[----:B0----5:R-:W-:Y:S01]  /*6370*/  SHF.L.U32 R153, R224, 0x10, RZ ;  /* 0x00000010e0997819 */ /* 0x021fe200000006ff */
[----:B------:R-:W-:Y:S01]  /*6380*/  BSSY B1, `(.L_x_179) ;  /* 0x0000008000017945 */ /* 0x000fe20003800000 */
[----:B------:R-:W-:-:S03]  /*6390*/  ISETP.GT.AND P3, PT, R0, 0x19, P0 ;  /* 0x000000190000780c */ /* 0x000fc60000764270 */
[----:B------:R-:W-:-:S04]  /*63a0*/  FMUL R153, R153, R16 ;  /* 0x0000001099997220 */ /* 0x000fc80000400000 */
[----:B------:R-:W-:-:S05]  /*63b0*/  FFMA R153, R164, R2, R153 ;  /* 0x00000002a4997223 */ /* 0x000fca0000000099 */
[----:B------:R-:W-:-:S05]  /*63c0*/  F2FP.BF16.F32.PACK_AB R153, RZ, R153 ;  /* 0x00000099ff99723e */ /* 0x000fca00000010ff */
[----:B------:R0:W-:Y:S01]  /*63d0*/  @P2 STG.E.U16 desc[UR36][R6.64+0x30], R153 ;  /* 0x0000309906002986 */ /* 0x0001e2000c101524 */
[----:B------:R-:W-:Y:S05]  /*63e0*/  @!P3 BRA `(.L_x_180) ;  /* 0x000000000004b947 */ /* 0x000fea0003800000 */
[----:B------:R0:W5:Y:S02]  /*63f0*/  LDG.E.LTC128B.U16 R224, desc[UR36][R8.64+0x32] ;  /* 0x0000322408e07981 */ /* 0x000164000c1e1520 */
.L_x_180:
[----:B------:R-:W-:Y:S05]  /*6400*/  BSYNC B1 ;  /* 0x0000000000017941 */ /* 0x000fea0003800000 */
.L_x_179:
        /* <DEDUP_REMOVED lines=9> */
.L_x_182:
[----:B------:R-:W-:Y:S05]  /*64a0*/  BSYNC B1 ;  /* 0x0000000000017941 */ /* 0x000fea0003800000 */
.L_x_181:
        /* <DEDUP_REMOVED lines=12> */
.L_x_184:
[----:B------:R-:W-:Y:S05]  /*6570*/  BSYNC B1 ;  /* 0x0000000000017941 */ /* 0x000fea0003800000 */
.L_x_183:
        /* <DEDUP_REMOVED lines=12> */
.L_x_186:
[----:B------:R-:W-:Y:S05]  /*6640*/  BSYNC B1 ;  /* 0x0000000000017941 */ /* 0x000fea0003800000 */
.L_x_185:
        /* <DEDUP_REMOVED lines=9> */
.L_x_188:
[----:B------:R-:W-:Y:S05]  /*66e0*/  BSYNC B1 ;  /* 0x0000000000017941 */ /* 0x000fea0003800000 */
.L_x_187:
        /* <DEDUP_REMOVED lines=9> */
.L_x_190:
[----:B------:R-:W-:Y:S05]  /*6780*/  BSYNC B1 ;  /* 0x0000000000017941 */ /* 0x000fea0003800000 */
.L_x_189:
        /* <DEDUP_REMOVED lines=12> */
.L_x_192:
[----:B------:R-:W-:Y:S05]  /*6850*/  BSYNC B1 ;  /* 0x0000000000017941 */ /* 0x000fea0003800000 */
.L_x_191:
        /* <DEDUP_REMOVED lines=12> */
.L_x_194:
[----:B------:R-:W-:Y:S05]  /*6920*/  BSYNC B1 ;  /* 0x0000000000017941 */ /* 0x000fea0003800000 */
.L_x_193:
        /* <DEDUP_REMOVED lines=9> */
.L_x_196:
[----:B------:R-:W-:Y:S05]  /*69c0*/  BSYNC B1 ;  /* 0x0000000000017941 */ /* 0x000fea0003800000 */
.L_x_195:
        /* <DEDUP_REMOVED lines=9> */
.L_x_198:
[----:B------:R-:W-:Y:S05]  /*6a60*/  BSYNC B1 ;  /* 0x0000000000017941 */ /* 0x000fea0003800000 */
.L_x_197:
        /* <DEDUP_REMOVED lines=12> */
.L_x_200:
[----:B------:R-:W-:Y:S05]  /*6b30*/  BSYNC B1 ;  /* 0x0000000000017941 */ /* 0x000fea0003800000 */
.L_x_199:
[----:B0----5:R-:W-:Y:S01]  /*6b40*/  IMAD.U32 R153, R224, 0x10000, RZ ;  /* 0x00010000e0997824 */ /* 0x021fe200078e00ff */
[----:B------:R-:W-:Y:S01]  /*6b50*/  ISETP.GT.AND P2, PT, R0, 0x30, P0 ;  /* 0x000000300000780c */ /* 0x000fe20000744270 */
[----:B------:R-:W-:Y:S02]  /*6b60*/  BSSY B1, `(.L_x_201) ;  /* 0x000000a000017945 */ /* 0x000fe40003800000 */
[----:B------:R-:W-:Y:S01]  /*6b70*/  FMUL R152, R153, R16 ;  /* 0x0000001099987220 */ /* 0x000fe20000400000 */
[----:B------:R-:W-:-:S03]  /*6b80*/  @P3 IMAD.MOV.U32 R153, RZ, RZ, R227 ;  /* 0x000000ffff993224 */ /* 0x000fc600078e00e3 */
[----:B------:R-:W-:-:S05]  /*6b90*/  FFMA R152, R175, R2, R152 ;  /* 0x00000002af987223 */ /* 0x000fca0000000098 */
[----:B------:R-:W-:-:S04]  /*6ba0*/  F2FP.BF16.F32.PACK_AB R152, RZ, R152 ;  /* 0x00000098ff98723e */ /* 0x000fc800000010ff */
[----:B------:R-:W-:Y:S02]  /*6bb0*/  PRMT R154, R152, 0x7610, R154 ;  /* 0x00007610989a7816 */ /* 0x000fe4000000009a */
[----:B------:R-:W-:-:S05]  /*6bc0*/  @P3 MOV R152, R226 ;  /* 0x000000e200983202 */ /* 0x000fca0000000f00 */
[----:B------:R0:W-:Y:S01]  /*6bd0*/  @P3 STG.E.U16 desc[UR36][R152.64+0x52], R154 ;  /* 0x0000529a98003986 */ /* 0x0001e2000c101524 */
[----:B------:R-:W-:Y:S05]  /*6be0*/  @!P2 BRA `(.L_x_202) ;  /* 0x000000000004a947 */ /* 0x000fea0003800000 */
[----:B------:R0:W5:Y:S02]  /*6bf0*/  LDG.E.LTC128B.U16 R224, desc[UR36][R8.64+0x60] ;  /* 0x0000602408e07981 */ /* 0x000164000c1e1520 */
.L_x_202:
[----:B------:R-:W-:Y:S05]  /*6c00*/  BSYNC B1 ;  /* 0x0000000000017941 */ /* 0x000fea0003800000 */
.L_x_201:
        /* <DEDUP_REMOVED lines=9> */
.L_x_204:
[----:B------:R-:W-:Y:S05]  /*6ca0*/  BSYNC B1 ;  /* 0x0000000000017941 */ /* 0x000fea0003800000 */
.L_x_203:
        /* <DEDUP_REMOVED lines=9> */
.L_x_206:
[----:B------:R-:W-:Y:S05]  /*6d40*/  BSYNC B1 ;  /* 0x0000000000017941 */ /* 0x000fea0003800000 */
.L_x_205:
        /* <DEDUP_REMOVED lines=12> */
.L_x_208:
[----:B------:R-:W-:Y:S05]  /*6e10*/  BSYNC B1 ;  /* 0x0000000000017941 */ /* 0x000fea0003800000 */
.L_x_207:
        /* <DEDUP_REMOVED lines=12> */
.L_x_210:
[----:B------:R-:W-:Y:S05]  /*6ee0*/  BSYNC B1 ;  /* 0x0000000000017941 */ /* 0x000fea0003800000 */
.L_x_209:
        /* <DEDUP_REMOVED lines=9> */
.L_x_212:
[----:B------:R-:W-:Y:S05]  /*6f80*/  BSYNC B1 ;  /* 0x0000000000017941 */ /* 0x000fea0003800000 */
.L_x_211:
        /* <DEDUP_REMOVED lines=9> */
.L_x_214:
[----:B------:R-:W-:Y:S05]  /*7020*/  BSYNC B1 ;  /* 0x0000000000017941 */ /* 0x000fea0003800000 */
.L_x_213:
        /* <DEDUP_REMOVED lines=12> */
.L_x_216:
[----:B------:R-:W-:Y:S05]  /*70f0*/  BSYNC B1 ;  /* 0x0000000000017941 */ /* 0x000fea0003800000 */
.L_x_215:
        /* <DEDUP_REMOVED lines=12> */
.L_x_218:
[----:B------:R-:W-:Y:S05]  /*71c0*/  BSYNC B1 ;  /* 0x0000000000017941 */ /* 0x000fea0003800000 */
.L_x_217:
        /* <DEDUP_REMOVED lines=9> */
.L_x_220:
[----:B------:R-:W-:Y:S05]  /*7260*/  BSYNC B1 ;  /* 0x0000000000017941 */ /* 0x000fea0003800000 */
.L_x_219:
        /* <DEDUP_REMOVED lines=9> */
.L_x_222:
[----:B------:R-:W-:Y:S05]  /*7300*/  BSYNC B1 ;  /* 0x0000000000017941 */ /* 0x000fea0003800000 */
.L_x_221:
[----:B-----5:R-:W-:Y:S01]  /*7310*/  IMAD.U32 R153, R224, 0x10000, RZ ;  /* 0x00010000e0997824 */ /* 0x020fe200078e00ff */
[----:B------:R-:W-:Y:S01]  /*7320*/  ISETP.GT.AND P3, PT, R0, 0x41, P1 ;  /* 0x000000410000780c */ /* 0x000fe20000f64270 */
[----:B0-----:R-:W-:Y:S01]  /*7330*/  @P2 IMAD.MOV.U32 R152, RZ, RZ, R226 ;  /* 0x000000ffff982224 */ /* 0x001fe200078e00e2 */
[----:B------:R-:W-:Y:S01]  /*7340*/  BSSY B1, `(.L_x_223) ;  /* 0x0000009000017945 */ /* 0x000fe20003800000 */
[----:B------:R-:W-:-:S04]  /*7350*/  FMUL R153, R153, R16 ;  /* 0x0000001099997220 */ /* 0x000fc80000400000 */
[----:B------:R-:W-:-:S05]  /*7360*/  FFMA R153, R186, R2, R153 ;  /* 0x00000002ba997223 */ /* 0x000fca0000000099 */
[----:B------:R-:W-:-:S04]  /*7370*/  F2FP.BF16.F32.PACK_AB R153, RZ, R153 ;  /* 0x00000099ff99723e */ /* 0x000fc800000010ff */
[----:B------:R-:W-:Y:S02]  /*7380*/  PRMT R154, R153, 0x7610, R154 ;  /* 0x00007610999a7816 */ /* 0x000fe4000000009a */
[----:B------:R-:W-:-:S05]  /*7390*/  @P2 MOV R153, R227 ;  /* 0x000000e300992202 */ /* 0x000fca0000000f00 */
[----:B------:R0:W-:Y:S01]  /*73a0*/  @P2 STG.E.U16 desc[UR36][R152.64+0x80], R154 ;  /* 0x0000809a98002986 */ /* 0x0001e2000c101524 */
[----:B------:R-:W-:Y:S05]  /*73b0*/  @!P3 BRA `(.L_x_224) ;  /* 0x000000000004b947 */ /* 0x000fea0003800000 */
[----:B------:R0:W5:Y:S02]  /*73c0*/  LDG.E.LTC128B.U16 R224, desc[UR36][R10.64+0x82] ;  /* 0x000082240ae07981 */ /* 0x000164000c1e1520 */
.L_x_224:
[----:B------:R-:W-:Y:S05]  /*73d0*/  BSYNC B1 ;  /* 0x0000000000017941 */ /* 0x000fea0003800000 */
.L_x_223:
        /* <DEDUP_REMOVED lines=12> */
.L_x_226:
[----:B------:R-:W-:Y:S05]  /*74a0*/  BSYNC B1 ;  /* 0x0000000000017941 */ /* 0x000fea0003800000 */
.L_x_225:
        /* <DEDUP_REMOVED lines=9> */
.L_x_228:
[----:B------:R-:W-:Y:S05]  /*7540*/  BSYNC B1 ;  /* 0x0000000000017941 */ /* 0x000fea0003800000 */
.L_x_227:
        /* <DEDUP_REMOVED lines=9> */
.L_x_230:
[----:B------:R-:W-:Y:S05]  /*75e0*/  BSYNC B1 ;  /* 0x0000000000017941 */ /* 0x000fea0003800000 */
.L_x_229:
        /* <DEDUP_REMOVED lines=12> */
.L_x_232:
[----:B------:R-:W-:Y:S05]  /*76b0*/  BSYNC B1 ;  /* 0x0000000000017941 */ /* 0x000fea0003800000 */
.L_x_231:
        /* <DEDUP_REMOVED lines=12> */
.L_x_234:
[----:B------:R-:W-:Y:S05]  /*7780*/  BSYNC B1 ;  /* 0x0000000000017941 */ /* 0x000fea0003800000 */
.L_x_233:
        /* <DEDUP_REMOVED lines=9> */
.L_x_236:
[----:B------:R-:W-:Y:S05]  /*7820*/  BSYNC B1 ;  /* 0x0000000000017941 */ /* 0x000fea0003800000 */
.L_x_235:
        /* <DEDUP_REMOVED lines=9> */
.L_x_238:
[----:B------:R-:W-:Y:S05]  /*78c0*/  BSYNC B1 ;  /* 0x0000000000017941 */ /* 0x000fea0003800000 */
.L_x_237:
        /* <DEDUP_REMOVED lines=12> */
.L_x_240:
[----:B------:R-:W-:Y:S05]  /*7990*/  BSYNC B1 ;  /* 0x0000000000017941 */ /* 0x000fea0003800000 */
.L_x_239:
        /* <DEDUP_REMOVED lines=12> */
.L_x_242:
[----:B------:R-:W-:Y:S05]  /*7a60*/  BSYNC B1 ;  /* 0x0000000000017941 */ /* 0x000fea0003800000 */
.L_x_241:
        /* <DEDUP_REMOVED lines=9> */
.L_x_244:
[----:B------:R-:W-:Y:S05]  /*7b00*/  BSYNC B1 ;  /* 0x0000000000017941 */ /* 0x000fea0003800000 */
.L_x_243:
        /* <DEDUP_REMOVED lines=9> */
.L_x_246:
[----:B------:R-:W-:Y:S05]  /*7ba0*/  BSYNC B1 ;  /* 0x0000000000017941 */ /* 0x000fea0003800000 */
.L_x_245:
[----:B-----5:R-:W-:Y:S01]  /*7bb0*/  SHF.L.U32 R153, R224, 0x10, RZ ;  /* 0x00000010e0997819 */ /* 0x020fe200000006ff */
[----:B0-----:R-:W-:Y:S01]  /*7bc0*/  @P2 IMAD.MOV.U32 R152, RZ, RZ, R226 ;  /* 0x000000ffff982224 */ /* 0x001fe200078e00e2 */
[----:B------:R-:W-:Y:S01]  /*7bd0*/  ISETP.GT.AND P3, PT, R0, 0x59, P1 ;  /* 0x000000590000780c */ /* 0x000fe20000f64270 */
[----:B------:R-:W-:Y:S02]  /*7be0*/  BSSY B1, `(.L_x_247) ;  /* 0x0000009000017945 */ /* 0x000fe40003800000 */
        /* <DEDUP_REMOVED lines=8> */
.L_x_248:
[----:B------:R-:W-:Y:S05]  /*7c70*/  BSYNC B1 ;  /* 0x0000000000017941 */ /* 0x000fea0003800000 */
.L_x_247:
        /* <DEDUP_REMOVED lines=12> */
.L_x_250:
[----:B------:R-:W-:Y:S05]  /*7d40*/  BSYNC B1 ;  /* 0x0000000000017941 */ /* 0x000fea0003800000 */
.L_x_249:
        /* <DEDUP_REMOVED lines=9> */
.L_x_252:
[----:B------:R-:W-:Y:S05]  /*7de0*/  BSYNC B1 ;  /* 0x0000000000017941 */ /* 0x000fea0003800000 */
.L_x_251:
        /* <DEDUP_REMOVED lines=9> */
.L_x_254:
[----:B------:R-:W-:Y:S05]  /*7e80*/  BSYNC B1 ;  /* 0x0000000000017941 */ /* 0x000fea0003800000 */
.L_x_253:
        /* <DEDUP_REMOVED lines=12> */
.L_x_256:
[----:B------:R-:W-:Y:S05]  /*7f50*/  BSYNC B1 ;  /* 0x0000000000017941 */ /* 0x000fea0003800000 */
.L_x_255:
        /* <DEDUP_REMOVED lines=12> */
.L_x_258:
[----:B------:R-:W-:Y:S05]  /*8020*/  BSYNC B1 ;  /* 0x0000000000017941 */ /* 0x000fea0003800000 */
.L_x_257:
        /* <DEDUP_REMOVED lines=9> */
.L_x_260:
[----:B------:R-:W-:Y:S05]  /*80c0*/  BSYNC B1 ;  /* 0x0000000000017941 */ /* 0x000fea0003800000 */
.L_x_259:
        /* <DEDUP_REMOVED lines=9> */
.L_x_262:
[----:B------:R-:W-:Y:S05]  /*8160*/  BSYNC B1 ;  /* 0x0000000000017941 */ /* 0x000fea0003800000 */
.L_x_261:
        /* <DEDUP_REMOVED lines=12> */
.L_x_264:
[----:B------:R-:W-:Y:S05]  /*8230*/  BSYNC B1 ;  /* 0x0000000000017941 */ /* 0x000fea0003800000 */
.L_x_263:
        /* <DEDUP_REMOVED lines=12> */
.L_x_266:
[----:B------:R-:W-:Y:S05]  /*8300*/  BSYNC B1 ;  /* 0x0000000000017941 */ /* 0x000fea0003800000 */
.L_x_265:
        /* <DEDUP_REMOVED lines=9> */
.L_x_268:
[----:B------:R-:W-:Y:S05]  /*83a0*/  BSYNC B1 ;  /* 0x0000000000017941 */ /* 0x000fea0003800000 */
.L_x_267:
        /* <DEDUP_REMOVED lines=9> */
.L_x_270:
[----:B------:R-:W-:Y:S05]  /*8440*/  BSYNC B1 ;  /* 0x0000000000017941 */ /* 0x000fea0003800000 */
.L_x_269:
        /* <DEDUP_REMOVED lines=12> */
.L_x_272:
[----:B------:R-:W-:Y:S05]  /*8510*/  BSYNC B1 ;  /* 0x0000000000017941 */ /* 0x000fea0003800000 */
.L_x_271:
        /* <DEDUP_REMOVED lines=12> */
.L_x_274:
[----:B------:R-:W-:Y:S05]  /*85e0*/  BSYNC B1 ;  /* 0x0000000000017941 */ /* 0x000fea0003800000 */
.L_x_273:
        /* <DEDUP_REMOVED lines=9> */
.L_x_276:
[----:B------:R-:W-:Y:S05]  /*8680*/  BSYNC B1 ;  /* 0x0000000000017941 */ /* 0x000fea0003800000 */
.L_x_275:
[----:B012-45:R-:W-:Y:S01]  /*8690*/  IMAD.U32 R9, R224, 0x10000, RZ ;  /* 0x00010000e0097824 */ /* 0x037fe200078e00ff */
        /* <DEDUP_REMOVED lines=8> */
.L_x_278:
[----:B------:R-:W-:Y:S05]  /*8720*/  BSYNC B1 ;  /* 0x0000000000017941 */ /* 0x000fea0003800000 */
.L_x_277:
[----:B0----5:R-:W-:Y:S01]  /*8730*/  IMAD.U32 R7, R224, 0x10000, RZ ;  /* 0x00010000e0077824 */ /* 0x021fe200078e00ff */
[----:B------:R-:W-:Y:S01]  /*8740*/  ISETP.GT.AND P1, PT, R0, 0x79, P1 ;  /* 0x000000790000780c */ /* 0x000fe20000f24270 */
[----:B------:R-:W-:Y:S01]  /*8750*/  @P2 IMAD.MOV.U32 R6, RZ, RZ, R226 ;  /* 0x000000ffff062224 */ /* 0x000fe200078e00e2 */
[----:B------:R-:W-:Y:S01]  /*8760*/  IADD3 R161, P0, R17, 0x100, RZ ;  /* 0x0000010011a17810 */ /* 0x000fe20007f1e0ff */
[----:B------:R-:W-:Y:S01]  /*8770*/  FMUL R7, R7, R16 ;  /* 0x0000001007077220 */ /* 0x000fe20000400000 */
[----:B------:R-:W-:Y:S03]  /*8780*/  BSSY B1, `(.L_x_279) ;  /* 0x0000009000017945 */ /* 0x000fe60003800000 */
[----:B------:R-:W-:Y:S01]  /*8790*/  FFMA R7, R214, R2, R7 ;  /* 0x00000002d6077223 */ /* 0x000fe20000000007 */
[----:B------:R-:W-:-:S04]  /*87a0*/  IMAD.X R9, RZ, RZ, UR7, P0 ;  /* 0x00000007ff097e24 */ /* 0x000fc800080e06ff */
[----:B------:R-:W-:-:S04]  /*87b0*/  F2FP.BF16.F32.PACK_AB R7, RZ, R7 ;  /* 0x00000007ff07723e */ /* 0x000fc800000010ff */
[----:B------:R-:W-:Y:S01]  /*87c0*/  PRMT R8, R7, 0x7610, R8 ;  /* 0x0000761007087816 */ /* 0x000fe20000000008 */
[----:B------:R-:W-:-:S05]  /*87d0*/  @P2 IMAD.MOV.U32 R7, RZ, RZ, R227 ;  /* 0x000000ffff072224 */ /* 0x000fca00078e00e3 */
[----:B------:R0:W-:Y:S01]  /*87e0*/  @P2 STG.E.U16 desc[UR36][R6.64+0xf0], R8 ;  /* 0x0000f00806002986 */ /* 0x0001e2000c101524 */
[----:B------:R-:W-:Y:S05]  /*87f0*/  @!P1 BRA `(.L_x_280) ;  /* 0x0000000000049947 */ /* 0x000fea0003800000 */
[----:B------:R2:W5:Y:S02]  /*8800*/  LDG.E.LTC128B.U16 R224, desc[UR36][R10.64+0xf2] ;  /* 0x0000f2240ae07981 */ /* 0x000564000c1e1520 */
.L_x_280:
[----:B------:R-:W-:Y:S05]  /*8810*/  BSYNC B1 ;  /* 0x0000000000017941 */ /* 0x000fea0003800000 */
.L_x_279:
[----:B0----5:R-:W-:Y:S01]  /*8820*/  IMAD.U32 R7, R224, 0x10000, RZ ;  /* 0x00010000e0077824 */ /* 0x021fe200078e00ff */
[----:B------:R-:W-:Y:S01]  /*8830*/  ISETP.GT.AND P0, PT, R3, 0x100, PT ;  /* 0x000001000300780c */ /* 0x000fe20003f04270 */
[----:B------:R-:W-:Y:S02]  /*8840*/  IMAD R6, R9, R14, RZ ;  /* 0x0000000e09067224 */ /* 0x000fe400078e02ff */
[----:B------:R-:W-:Y:S01]  /*8850*/  FMUL R8, R7, R16 ;  /* 0x0000001007087220 */ /* 0x000fe20000400000 */
[----:B------:R-:W-:Y:S01]  /*8860*/  ISETP.GT.AND P4, PT, R0, RZ, P0 ;  /* 0x000000ff0000720c */ /* 0x000fe20000784270 */
[C---:B------:R-:W-:Y:S02]  /*8870*/  IMAD R159, R161.reuse, R15, R6 ;  /* 0x0000000fa19f7224 */ /* 0x040fe400078e0206 */
[----:B------:R-:W-:-:S04]  /*8880*/  IMAD.WIDE.U32 R6, R161, R14, R20 ;  /* 0x0000000ea1067225 */ /* 0x000fc800078e0014 */
[----:B------:R-:W-:Y:S01]  /*8890*/  FFMA R215, R215, R2, R8 ;  /* 0x00000002d7d77223 */ /* 0x000fe20000000008 */
[----:B------:R-:W-:Y:S01]  /*88a0*/  IMAD.IADD R7, R7, 0x1, R159 ;  /* 0x0000000107077824 */ /* 0x000fe200078e029f */
[----:B------:R-:W-:-:S03]  /*88b0*/  LEA R8, P2, R6, R12, 0x1 ;  /* 0x0000000c06087211 */ /* 0x000fc600078408ff */
[----:B------:R-:W-:Y:S02]  /*88c0*/  F2FP.BF16.F32.PACK_AB R215, RZ, R215 ;  /* 0x000000d7ffd7723e */ /* 0x000fe400000010ff */
[----:B------:R-:W-:-:S03]  /*88d0*/  LEA.HI.X R9, R6, R13, R7, 0x1, P2 ;  /* 0x0000000d06097211 */ /* 0x000fc600010f0c07 */
[----:B------:R0:W-:Y:S04]  /*88e0*/  @P1 STG.E.U16 desc[UR36][R226.64+0xf2], R215 ;  /* 0x0000f2d7e2001986 */ /* 0x0001e8000c101524 */
[----:B------:R4:W1:Y:S01]  /*88f0*/  @P4 LDG.E.LTC128B.U16 R224, desc[UR36][R8.64] ;  /* 0x0000002408e04981 */ /* 0x000862000c1e1520 */
[----:B------:R-:W-:Y:S01]  /*8900*/  IMAD.U32 R155, RZ, RZ, UR8 ;  /* 0x00000008ff9b7e24 */ /* 0x000fe2000f8e00ff */
[----:B------:R-:W-:Y:S01]  /*8910*/  ISETP.GT.AND P2, PT, R0, 0x1, P0 ;  /* 0x000000010000780c */ /* 0x000fe20000744270 */
[----:B------:R-:W-:Y:S01]  /*8920*/  IMAD.U32 R157, RZ, RZ, UR8 ;  /* 0x00000008ff9d7e24 */ /* 0x000fe2000f8e00ff */
[----:B------:R-:W-:Y:S01]  /*8930*/  BSSY B1, `(.L_x_281) ;  /* 0x0000013000017945 */ /* 0x000fe20003800000 */
[----:B------:R-:W-:Y:S02]  /*8940*/  IMAD.U32 R152, RZ, RZ, UR9 ;  /* 0x00000009ff987e24 */ /* 0x000fe4000f8e00ff */
[----:B------:R-:W-:-:S02]  /*8950*/  IMAD.SHL.U32 R155, R155, 0x200, RZ ;  /* 0x000002009b9b7824 */ /* 0x000fc400078e00ff */
[----:B------:R-:W-:Y:S01]  /*8960*/  IMAD.WIDE.U32 R6, R161, R14, R18 ;  /* 0x0000000ea1067225 */ /* 0x000fe200078e0012 */
[----:B------:R-:W-:Y:S02]  /*8970*/  SHF.L.U64.HI R157, R157, 0x9, R152 ;  /* 0x000000099d9d7819 */ /* 0x000fe40000010298 */
[----:B----4-:R-:W-:Y:S01]  /*8980*/  IADD3 R8, P1, R155, R4, RZ ;  /* 0x000000049b087210 */ /* 0x010fe20007f3e0ff */
[----:B------:R-:W-:-:S04]  /*8990*/  IMAD.IADD R7, R159, 0x1, R7 ;  /* 0x000000019f077824 */ /* 0x000fc800078e0207 */
[----:B------:R-:W-:Y:S02]  /*89a0*/  IMAD.X R9, R157, 0x1, R5, P1 ;  /* 0x000000019d097824 */ /* 0x000fe400008e0605 */
[----:B-123--:R-:W-:-:S04]  /*89b0*/  IMAD.U32 R11, R224, 0x10000, RZ ;  /* 0x00010000e00b7824 */ /* 0x00efc800078e00ff */
[----:B------:R-:W-:Y:S01]  /*89c0*/  FMUL R153, R11, R16 ;  /* 0x000000100b997220 */ /* 0x000fe20000400000 */
[----:B------:R-:W-:-:S04]  /*89d0*/  IMAD.WIDE.U32 R10, R22, UR43, R6 ;  /* 0x0000002b160a7c25 */ /* 0x000fc8000f8e0006 */
[----:B------:R-:W-:Y:S01]  /*89e0*/  FFMA R153, R88, R2, R153 ;  /* 0x0000000258997223 */ /* 0x000fe20000000099 */
[----:B------:R-:W-:Y:S02]  /*89f0*/  IADD3 R7, R23, R11, RZ ;  /* 0x0000000b17077210 */ /* 0x000fe40007ffe0ff */
[C---:B------:R-:W-:Y:S02]  /*8a00*/  LEA R6, P3, R10.reuse, R12, 0x1 ;  /* 0x0000000c0a067211 */ /* 0x040fe400078608ff */
[----:B------:R-:W-:Y:S02]  /*8a10*/  F2FP.BF16.F32.PACK_AB R153, RZ, R153 ;  /* 0x00000099ff99723e */ /* 0x000fe400000010ff */
[----:B------:R-:W-:-:S03]  /*8a20*/  LEA.HI.X R7, R10, R13, R7, 0x1, P3 ;  /* 0x0000000d0a077211 */ /* 0x000fc600018f0c07 */
[----:B------:R0:W-:Y:S01]  /*8a30*/  @P4 STG.E.U16 desc[UR36][R8.64], R153 ;  /* 0x0000009908004986 */ /* 0x0001e2000c101524 */
[----:B------:R-:W-:Y:S05]  /*8a40*/  @!P2 BRA `(.L_x_282) ;  /* 0x000000000004a947 */ /* 0x000fea0003800000 */
[----:B------:R1:W5:Y:S02]  /*8a50*/  LDG.E.LTC128B.U16 R224, desc[UR36][R6.64+0x2] ;  /* 0x0000022406e07981 */ /* 0x000364000c1e1520 */
.L_x_282:
[----:B------:R-:W-:Y:S05]  /*8a60*/  BSYNC B1 ;  /* 0x0000000000017941 */ /* 0x000fea0003800000 */
.L_x_281:
[----:B-----5:R-:W-:Y:S01]  /*8a70*/  IMAD.U32 R11, R224, 0x10000, RZ ;  /* 0x00010000e00b7824 */ /* 0x020fe200078e00ff */
[----:B------:R-:W-:Y:S01]  /*8a80*/  ISETP.GT.AND P1, PT, R3, 0x108, PT ;  /* 0x000001080300780c */ /* 0x000fe20003f24270 */
[----:B0-----:R-:W-:Y:S01]  /*8a90*/  IMAD.WIDE.U32 R152, R161, R14, R218 ;  /* 0x0000000ea1987225 */ /* 0x001fe200078e00da */
[----:B------:R-:W-:Y:S03]  /*8aa0*/  BSSY B1, `(.L_x_283) ;  /* 0x000000e000017945 */ /* 0x000fe60003800000 */
[----:B------:R-:W-:Y:S01]  /*8ab0*/  FMUL R10, R11, R16 ;  /* 0x000000100b0a7220 */ /* 0x000fe20000400000 */
[----:B------:R-:W-:Y:S01]  /*8ac0*/  ISETP.GT.AND P3, PT, R0, RZ, P1 ;  /* 0x000000ff0000720c */ /* 0x000fe20000f64270 */
[----:B------:R-:W-:Y:S01]  /*8ad0*/  IMAD.IADD R159, R159, 0x1, R153 ;  /* 0x000000019f9f7824 */ /* 0x000fe200078e0299 */
[----:B------:R-:W-:Y:S01]  /*8ae0*/  IADD3 R11, P4, R216, R152, RZ ;  /* 0x00000098d80b7210 */ /* 0x000fe20007f9e0ff */
[----:B------:R-:W-:Y:S01]  /*8af0*/  FFMA R10, R89, R2, R10 ;  /* 0x00000002590a7223 */ /* 0x000fe2000000000a */
[----:B------:R-:W-:-:S03]  /*8b00*/  IADD3 R152, P5, R18, R152, RZ ;  /* 0x0000009812987210 */ /* 0x000fc60007fbe0ff */
[----:B------:R-:W-:Y:S01]  /*8b10*/  IMAD.X R88, R159, 0x1, R21, P4 ;  /* 0x000000019f587824 */ /* 0x000fe200020e0615 */
[----:B------:R-:W-:Y:S02]  /*8b20*/  F2FP.BF16.F32.PACK_AB R89, RZ, R10 ;  /* 0x0000000aff59723e */ /* 0x000fe400000010ff */
[----:B------:R-:W-:-:S03]  /*8b30*/  LEA R10, P4, R11, R12, 0x1 ;  /* 0x0000000c0b0a7211 */ /* 0x000fc600078808ff */
[----:B------:R0:W-:Y:S01]  /*8b40*/  @P2 STG.E.U16 desc[UR36][R8.64+0x2], R89 ;  /* 0x0000025908002986 */ /* 0x0001e2000c101524 */
[----:B------:R-:W-:Y:S01]  /*8b50*/  LEA.HI.X R11, R11, R13, R88, 0x1, P4 ;  /* 0x0000000d0b0b7211 */ /* 0x000fe200020f0c58 */
[----:B------:R-:W-:Y:S08]  /*8b60*/  @!P3 BRA `(.L_x_284) ;  /* 0x000000000004b947 */ /* 0x000ff00003800000 */
[----:B------:R2:W5:Y:S02]  /*8b70*/  LDG.E.LTC128B.U16 R224, desc[UR36][R10.64] ;  /* 0x000000240ae07981 */ /* 0x000564000c1e1520 */
.L_x_284:
[----:B------:R-:W-:Y:S05]  /*8b80*/  BSYNC B1 ;  /* 0x0000000000017941 */ /* 0x000fea0003800000 */
.L_x_283:
[----:B--2--5:R-:W-:Y:S01]  /*8b90*/  IMAD.U32 R11, R224, 0x10000, RZ ;  /* 0x00010000e00b7824 */ /* 0x024fe200078e00ff */
[----:B------:R-:W-:Y:S01]  /*8ba0*/  IADD3 R88, P4, R8, R221, RZ ;  /* 0x000000dd08587210 */ /* 0x000fe20007f9e0ff */
[----:B------:R-:W-:Y:S01]  /*8bb0*/  IMAD.X R153, R19, 0x1, R159, P5 ;  /* 0x0000000113997824 */ /* 0x000fe200028e069f */
[----:B------:R-:W-:Y:S01]  /*8bc0*/  ISETP.GT.AND P2, PT, R0, 0x1, P1 ;  /* 0x000000010000780c */ /* 0x000fe20000f44270 */
[----:B------:R-:W-:Y:S01]  /*8bd0*/  FMUL R11, R11, R16 ;  /* 0x000000100b0b7220 */ /* 0x000fe20000400000 */
[----:B------:R-:W-:Y:S01]  /*8be0*/  BSSY B1, `(.L_x_285) ;  /* 0x000000b000017945 */ /* 0x000fe20003800000 */
[----:B------:R-:W-:-:S04]  /*8bf0*/  IMAD.WIDE.U32 R152, R22, UR43, R152 ;  /* 0x0000002b16987c25 */ /* 0x000fc8000f8e0098 */
[----:B------:R-:W-:Y:S01]  /*8c00*/  FFMA R11, R90, R2, R11 ;  /* 0x000000025a0b7223 */ /* 0x000fe2000000000b */
[----:B------:R-:W-:Y:S01]  /*8c10*/  IMAD.IADD R90, R23, 0x1, R153 ;  /* 0x00000001175a7824 */ /* 0x000fe200078e0299 */
[C---:B------:R-:W-:Y:S01]  /*8c20*/  LEA R10, P5, R152.reuse, R12, 0x1 ;  /* 0x0000000c980a7211 */ /* 0x040fe200078a08ff */
[----:B0-----:R-:W-:Y:S02]  /*8c30*/  IMAD.X R89, R9, 0x1, R220, P4 ;  /* 0x0000000109597824 */ /* 0x001fe400020e06dc */
[----:B------:R-:W-:Y:S02]  /*8c40*/  F2FP.BF16.F32.PACK_AB R153, RZ, R11 ;  /* 0x0000000bff99723e */ /* 0x000fe400000010ff */
[----:B------:R-:W-:-:S03]  /*8c50*/  LEA.HI.X R11, R152, R13, R90, 0x1, P5 ;  /* 0x0000000d980b7211 */ /* 0x000fc600028f0c5a */
[----:B------:R0:W-:Y:S01]  /*8c60*/  @P3 STG.E.U16 desc[UR36][R88.64], R153 ;  /* 0x0000009958003986 */ /* 0x0001e2000c101524 */
[----:B------:R-:W-:Y:S05]  /*8c70*/  @!P2 BRA `(.L_x_286) ;  /* 0x000000000004a947 */ /* 0x000fea0003800000 */
[----:B------:R2:W5:Y:S02]  /*8c80*/  LDG.E.LTC128B.U16 R224, desc[UR36][R10.64+0x2] ;  /* 0x000002240ae07981 */ /* 0x000564000c1e1520 */
.L_x_286:
[----:B------:R-:W-:Y:S05]  /*8c90*/  BSYNC B1 ;  /* 0x0000000000017941 */ /* 0x000fea0003800000 */
.L_x_285:
[----:B0----5:R-:W-:Y:S01]  /*8ca0*/  IMAD.U32 R89, R224, 0x10000, RZ ;  /* 0x00010000e0597824 */ /* 0x021fe200078e00ff */
        /* <DEDUP_REMOVED lines=10> */
.L_x_288:
[----:B------:R-:W-:Y:S05]  /*8d50*/  BSYNC B1 ;  /* 0x0000000000017941 */ /* 0x000fea0003800000 */
.L_x_287:
        /* <DEDUP_REMOVED lines=9> */
.L_x_290:
[----:B------:R-:W-:Y:S05]  /*8df0*/  BSYNC B1 ;  /* 0x0000000000017941 */ /* 0x000fea0003800000 */
.L_x_289:
        /* <DEDUP_REMOVED lines=9> */
.L_x_292:
[----:B------:R-:W-:Y:S05]  /*8e90*/  BSYNC B1 ;  /* 0x0000000000017941 */ /* 0x000fea0003800000 */
.L_x_291:
[----:B-----5:R-:W-:Y:S01]  /*8ea0*/  IMAD.U32 R89, R224, 0x10000, RZ ;  /* 0x00010000e0597824 */ /* 0x020fe200078e00ff */
[----:B0-----:R-:W-:Y:S01]  /*8eb0*/  IADD3 R88, P2, P3, R221, R4, R155 ;  /* 0x00000004dd587210 */ /* 0x001fe20007b5e09b */
[----:B------:R-:W-:Y:S01]  /*8ec0*/  BSSY B1, `(.L_x_293) ;  /* 0x0000009000017945 */ /* 0x000fe20003800000 */
[----:B------:R-:W-:Y:S01]  /*8ed0*/  ISETP.GT.AND P5, PT, R0, 0x9, P1 ;  /* 0x000000090000780c */ /* 0x000fe20000fa4270 */
[----:B------:R-:W-:-:S04]  /*8ee0*/  FMUL R89, R89, R16 ;  /* 0x0000001059597220 */ /* 0x000fc80000400000 */
[----:B------:R-:W-:-:S05]  /*8ef0*/  FFMA R89, R94, R2, R89 ;  /* 0x000000025e597223 */ /* 0x000fca0000000059 */
[----:B------:R-:W-:Y:S02]  /*8f00*/  F2FP.BF16.F32.PACK_AB R90, RZ, R89 ;  /* 0x00000059ff5a723e */ /* 0x000fe400000010ff */
[----:B------:R-:W-:-:S05]  /*8f10*/  IADD3.X R89, R220, R5, R157, P2, P3 ;  /* 0x00000005dc597210 */ /* 0x000fca00017e649d */
[----:B------:R0:W-:Y:S01]  /*8f20*/  @P4 STG.E.U16 desc[UR36][R88.64+0x10], R90 ;  /* 0x0000105a58004986 */ /* 0x0001e2000c101524 */
[----:B------:R-:W-:Y:S05]  /*8f30*/  @!P5 BRA `(.L_x_294) ;  /* 0x000000000004d947 */ /* 0x000fea0003800000 */
[----:B------:R0:W5:Y:S02]  /*8f40*/  LDG.E.LTC128B.U16 R224, desc[UR36][R10.64+0x12] ;  /* 0x000012240ae07981 */ /* 0x000164000c1e1520 */
.L_x_294:
[----:B------:R-:W-:Y:S05]  /*8f50*/  BSYNC B1 ;  /* 0x0000000000017941 */ /* 0x000fea0003800000 */
.L_x_293:
[----:B-----5:R-:W-:Y:S01]  /*8f60*/  IMAD.U32 R91, R224, 0x10000, RZ ;  /* 0x00010000e05b7824 */ /* 0x020fe200078e00ff */
[----:B------:R-:W-:Y:S01]  /*8f70*/  ISETP.GT.AND P2, PT, R0, 0x10, P0 ;  /* 0x000000100000780c */ /* 0x000fe20000744270 */
[----:B------:R-:W-:Y:S02]  /*8f80*/  BSSY B1, `(.L_x_295) ;  /* 0x0000007000017945 */ /* 0x000fe40003800000 */
[----:B0-----:R-:W-:-:S04]  /*8f90*/  FMUL R90, R91, R16 ;  /* 0x000000105b5a7220 */ /* 0x001fc80000400000 */
[----:B------:R-:W-:-:S05]  /*8fa0*/  FFMA R90, R95, R2, R90 ;  /* 0x000000025f5a7223 */ /* 0x000fca000000005a */
[----:B------:R-:W-:-:S05]  /*8fb0*/  F2FP.BF16.F32.PACK_AB R90, RZ, R90 ;  /* 0x0000005aff5a723e */ /* 0x000fca00000010ff */
[----:B------:R0:W-:Y:S01]  /*8fc0*/  @P5 STG.E.U16 desc[UR36][R88.64+0x12], R90 ;  /* 0x0000125a58005986 */ /* 0x0001e2000c101524 */
[----:B------:R-:W-:Y:S05]  /*8fd0*/  @!P2 BRA `(.L_x_296) ;  /* 0x000000000004a947 */ /* 0x000fea0003800000 */
[----:B------:R0:W5:Y:S02]  /*8fe0*/  LDG.E.LTC128B.U16 R224, desc[UR36][R6.64+0x20] ;  /* 0x0000202406e07981 */ /* 0x000164000c1e1520 */
.L_x_296:
[----:B------:R-:W-:Y:S05]  /*8ff0*/  BSYNC B1 ;  /* 0x0000000000017941 */ /* 0x000fea0003800000 */
.L_x_295:
[----:B-----5:R-:W-:Y:S01]  /*9000*/  IMAD.U32 R91, R224, 0x10000, RZ ;  /* 0x00010000e05b7824 */ /* 0x020fe200078e00ff */
        /* <DEDUP_REMOVED lines=8> */
.L_x_298:
[----:B------:R-:W-:Y:S05]  /*9090*/  BSYNC B1 ;  /* 0x0000000000017941 */ /* 0x000fea0003800000 */
.L_x_297:
        /* <DEDUP_REMOVED lines=9> */
.L_x_300:
[----:B------:R-:W-:Y:S05]  /*9130*/  BSYNC B1 ;  /* 0x0000000000017941 */ /* 0x000fea0003800000 */
.L_x_299:
        /* <DEDUP_REMOVED lines=9> */
.L_x_302:
[----:B------:R-:W-:Y:S05]  /*91d0*/  BSYNC B1 ;  /* 0x0000000000017941 */ /* 0x000fea0003800000 */
.L_x_301:
        /* <DEDUP_REMOVED lines=9> */
.L_x_304:
[----:B------:R-:W-:Y:S05]  /*9270*/  BSYNC B1 ;  /* 0x0000000000017941 */ /* 0x000fea0003800000 */
.L_x_303:
        /* <DEDUP_REMOVED lines=9> */
.L_x_306:
[----:B------:R-:W-:Y:S05]  /*9310*/  BSYNC B1 ;  /* 0x0000000000017941 */ /* 0x000fea0003800000 */
.L_x_305:
        /* <DEDUP_REMOVED lines=9> */
.L_x_308:
[----:B------:R-:W-:Y:S05]  /*93b0*/  BSYNC B1 ;  /* 0x0000000000017941 */ /* 0x000fea0003800000 */
.L_x_307:
        /* <DEDUP_REMOVED lines=9> */
.L_x_310:
[----:B------:R-:W-:Y:S05]  /*9450*/  BSYNC B1 ;  /* 0x0000000000017941 */ /* 0x000fea0003800000 */
.L_x_309:
        /* <DEDUP_REMOVED lines=9> */
.L_x_312:
[----:B------:R-:W-:Y:S05]  /*94f0*/  BSYNC B1 ;  /* 0x0000000000017941 */ /* 0x000fea0003800000 */
.L_x_311:
        /* <DEDUP_REMOVED lines=9> */
.L_x_314:
[----:B------:R-:W-:Y:S05]  /*9590*/  BSYNC B1 ;  /* 0x0000000000017941 */ /* 0x000fea0003800000 */
.L_x_313:
        /* <DEDUP_REMOVED lines=9> */
.L_x_316:
[----:B------:R-:W-:Y:S05]  /*9630*/  BSYNC B1 ;  /* 0x0000000000017941 */ /* 0x000fea0003800000 */
.L_x_315:
        /* <DEDUP_REMOVED lines=9> */
.L_x_318:
[----:B------:R-:W-:Y:S05]  /*96d0*/  BSYNC B1 ;  /* 0x0000000000017941 */ /* 0x000fea0003800000 */
.L_x_317:
        /* <DEDUP_REMOVED lines=9> */
.L_x_320:
[----:B------:R-:W-:Y:S05]  /*9770*/  BSYNC B1 ;  /* 0x0000000000017941 */ /* 0x000fea0003800000 */
.L_x_319:
        /* <DEDUP_REMOVED lines=9> */
.L_x_322:
[----:B------:R-:W-:Y:S05]  /*9810*/  BSYNC B1 ;  /* 0x0000000000017941 */ /* 0x000fea0003800000 */
.L_x_321:
        /* <DEDUP_REMOVED lines=9> */
.L_x_324:
[----:B------:R-:W-:Y:S05]  /*98b0*/  BSYNC B1 ;  /* 0x0000000000017941 */ /* 0x000fea0003800000 */
.L_x_323:
        /* <DEDUP_REMOVED lines=9> */
.L_x_326:
[----:B------:R-:W-:Y:S05]  /*9950*/  BSYNC B1 ;  /* 0x0000000000017941 */ /* 0x000fea0003800000 */
.L_x_325:
        /* <DEDUP_REMOVED lines=9> */
.L_x_328:
[----:B------:R-:W-:Y:S05]  /*99f0*/  BSYNC B1 ;  /* 0x0000000000017941 */ /* 0x000fea0003800000 */
.L_x_327:
        /* <DEDUP_REMOVED lines=9> */
.L_x_330:
[----:B------:R-:W-:Y:S05]  /*9a90*/  BSYNC B1 ;  /* 0x0000000000017941 */ /* 0x000fea0003800000 */
.L_x_329:
        /* <DEDUP_REMOVED lines=9> */
.L_x_332:
[----:B------:R-:W-:Y:S05]  /*9b30*/  BSYNC B1 ;  /* 0x0000000000017941 */ /* 0x000fea0003800000 */
.L_x_331:
        /* <DEDUP_REMOVED lines=9> */
.L_x_334:
[----:B------:R-:W-:Y:S05]  /*9bd0*/  BSYNC B1 ;  /* 0x0000000000017941 */ /* 0x000fea0003800000 */
.L_x_333:
        /* <DEDUP_REMOVED lines=9> */
.L_x_336:
[----:B------:R-:W-:Y:S05]  /*9c70*/  BSYNC B1 ;  /* 0x0000000000017941 */ /* 0x000fea0003800000 */
.L_x_335:
        /* <DEDUP_REMOVED lines=9> */
.L_x_338:
[----:B------:R-:W-:Y:S05]  /*9d10*/  BSYNC B1 ;  /* 0x0000000000017941 */ /* 0x000fea0003800000 */
.L_x_337:
        /* <DEDUP_REMOVED lines=9> */
.L_x_340:
[----:B------:R-:W-:Y:S05]  /*9db0*/  BSYNC B1 ;  /* 0x0000000000017941 */ /* 0x000fea0003800000 */
.L_x_339:
        /* <DEDUP_REMOVED lines=9> */
.L_x_342:
[----:B------:R-:W-:Y:S05]  /*9e50*/  BSYNC B1 ;  /* 0x0000000000017941 */ /* 0x000fea0003800000 */
.L_x_341:
        /* <DEDUP_REMOVED lines=9> */
.L_x_344:
[----:B------:R-:W-:Y:S05]  /*9ef0*/  BSYNC B1 ;  /* 0x0000000000017941 */ /* 0x000fea0003800000 */
.L_x_343:
        /* <DEDUP_REMOVED lines=9> */
.L_x_346:
[----:B------:R-:W-:Y:S05]  /*9f90*/  BSYNC B1 ;  /* 0x0000000000017941 */ /* 0x000fea0003800000 */
.L_x_345:
        /* <DEDUP_REMOVED lines=9> */
.L_x_348:
[----:B------:R-:W-:Y:S05]  /*a030*/  BSYNC B1 ;  /* 0x0000000000017941 */ /* 0x000fea0003800000 */
.L_x_347:
        /* <DEDUP_REMOVED lines=9> */
.L_x_350:
[----:B------:R-:W-:Y:S05]  /*a0d0*/  BSYNC B1 ;  /* 0x0000000000017941 */ /* 0x000fea0003800000 */
.L_x_349:
        /* <DEDUP_REMOVED lines=9> */
.L_x_352:
[----:B------:R-:W-:Y:S05]  /*a170*/  BSYNC B1 ;  /* 0x0000000000017941 */ /* 0x000fea0003800000 */
.L_x_351:
        /* <DEDUP_REMOVED lines=9> */
.L_x_354:
[----:B------:R-:W-:Y:S05]  /*a210*/  BSYNC B1 ;  /* 0x0000000000017941 */ /* 0x000fea0003800000 */
.L_x_353:
        /* <DEDUP_REMOVED lines=9> */
.L_x_356:
[----:B------:R-:W-:Y:S05]  /*a2b0*/  BSYNC B1 ;  /* 0x0000000000017941 */ /* 0x000fea0003800000 */
.L_x_355:
        /* <DEDUP_REMOVED lines=9> */
.L_x_358:
[----:B------:R-:W-:Y:S05]  /*a350*/  BSYNC B1 ;  /* 0x0000000000017941 */ /* 0x000fea0003800000 */
.L_x_357:
        /* <DEDUP_REMOVED lines=9> */
.L_x_360:
[----:B------:R-:W-:Y:S05]  /*a3f0*/  BSYNC B1 ;  /* 0x0000000000017941 */ /* 0x000fea0003800000 */
.L_x_359:
        /* <DEDUP_REMOVED lines=9> */
.L_x_362:
[----:B------:R-:W-:Y:S05]  /*a490*/  BSYNC B1 ;  /* 0x0000000000017941 */ /* 0x000fea0003800000 */
.L_x_361:
        /* <DEDUP_REMOVED lines=9> */
.L_x_364:
[----:B------:R-:W-:Y:S05]  /*a530*/  BSYNC B1 ;  /* 0x0000000000017941 */ /* 0x000fea0003800000 */
.L_x_363:
        /* <DEDUP_REMOVED lines=9> */
.L_x_366:
[----:B------:R-:W-:Y:S05]  /*a5d0*/  BSYNC B1 ;  /* 0x0000000000017941 */ /* 0x000fea0003800000 */
.L_x_365:
        /* <DEDUP_REMOVED lines=9> */
.L_x_368:
[----:B------:R-:W-:Y:S05]  /*a670*/  BSYNC B1 ;  /* 0x0000000000017941 */ /* 0x000fea0003800000 */
.L_x_367:
        /* <DEDUP_REMOVED lines=9> */
.L_x_370:
[----:B------:R-:W-:Y:S05]  /*a710*/  BSYNC B1 ;  /* 0x0000000000017941 */ /* 0x000fea0003800000 */
.L_x_369:
        /* <DEDUP_REMOVED lines=9> */
.L_x_372:
[----:B------:R-:W-:Y:S05]  /*a7b0*/  BSYNC B1 ;  /* 0x0000000000017941 */ /* 0x000fea0003800000 */
.L_x_371:
        /* <DEDUP_REMOVED lines=9> */
.L_x_374:
[----:B------:R-:W-:Y:S05]  /*a850*/  BSYNC B1 ;  /* 0x0000000000017941 */ /* 0x000fea0003800000 */
.L_x_373:
        /* <DEDUP_REMOVED lines=9> */
.L_x_376:
[----:B------:R-:W-:Y:S05]  /*a8f0*/  BSYNC B1 ;  /* 0x0000000000017941 */ /* 0x000fea0003800000 */
.L_x_375:
        /* <DEDUP_REMOVED lines=9> */
.L_x_378:
[----:B------:R-:W-:Y:S05]  /*a990*/  BSYNC B1 ;  /* 0x0000000000017941 */ /* 0x000fea0003800000 */
.L_x_377:
        /* <DEDUP_REMOVED lines=9> */
.L_x_380:
[----:B------:R-:W-:Y:S05]  /*aa30*/  BSYNC B1 ;  /* 0x0000000000017941 */ /* 0x000fea0003800000 */
.L_x_379:
        /* <DEDUP_REMOVED lines=9> */
.L_x_382:
[----:B------:R-:W-:Y:S05]  /*aad0*/  BSYNC B1 ;  /* 0x0000000000017941 */ /* 0x000fea0003800000 */
.L_x_381:
        /* <DEDUP_REMOVED lines=9> */
.L_x_384:
[----:B------:R-:W-:Y:S05]  /*ab70*/  BSYNC B1 ;  /* 0x0000000000017941 */ /* 0x000fea0003800000 */
.L_x_383:
        /* <DEDUP_REMOVED lines=9> */
.L_x_386:
[----:B------:R-:W-:Y:S05]  /*ac10*/  BSYNC B1 ;  /* 0x0000000000017941 */ /* 0x000fea0003800000 */
.L_x_385:
        /* <DEDUP_REMOVED lines=9> */
.L_x_388:
[----:B------:R-:W-:Y:S05]  /*acb0*/  BSYNC B1 ;  /* 0x0000000000017941 */ /* 0x000fea0003800000 */
.L_x_387:
        /* <DEDUP_REMOVED lines=9> */
.L_x_390:
[----:B------:R-:W-:Y:S05]  /*ad50*/  BSYNC B1 ;  /* 0x0000000000017941 */ /* 0x000fea0003800000 */
.L_x_389:
        /* <DEDUP_REMOVED lines=9> */
.L_x_392:
[----:B------:R-:W-:Y:S05]  /*adf0*/  BSYNC B1 ;  /* 0x0000000000017941 */ /* 0x000fea0003800000 */
.L_x_391:
        /* <DEDUP_REMOVED lines=9> */
.L_x_394:
[----:B------:R-:W-:Y:S05]  /*ae90*/  BSYNC B1 ;  /* 0x0000000000017941 */ /* 0x000fea0003800000 */
.L_x_393:
        /* <DEDUP_REMOVED lines=9> */
.L_x_396:
[----:B------:R-:W-:Y:S05]  /*af30*/  BSYNC B1 ;  /* 0x0000000000017941 */ /* 0x000fea0003800000 */
.L_x_395:
        /* <DEDUP_REMOVED lines=9> */
.L_x_398:
[----:B------:R-:W-:Y:S05]  /*afd0*/  BSYNC B1 ;  /* 0x0000000000017941 */ /* 0x000fea0003800000 */
.L_x_397:
        /* <DEDUP_REMOVED lines=9> */
.L_x_400:
[----:B------:R-:W-:Y:S05]  /*b070*/  BSYNC B1 ;  /* 0x0000000000017941 */ /* 0x000fea0003800000 */
.L_x_399:
        /* <DEDUP_REMOVED lines=9> */
.L_x_402:
[----:B------:R-:W-:Y:S05]  /*b110*/  BSYNC B1 ;  /* 0x0000000000017941 */ /* 0x000fea0003800000 */
.L_x_401:
        /* <DEDUP_REMOVED lines=9> */
.L_x_404:
[----:B------:R-:W-:Y:S05]  /*b1b0*/  BSYNC B1 ;  /* 0x0000000000017941 */ /* 0x000fea0003800000 */
.L_x_403:
[----:B-----5:R-:W-:Y:S01]  /*b1c0*/  IMAD.U32 R7, R224, 0x10000, RZ ;  /* 0x00010000e0077824 */ /* 0x020fe200078e00ff */
[----:B------:R-:W-:Y:S01]  /*b1d0*/  ISETP.GT.AND P1, PT, R0, 0x79, P1 ;  /* 0x000000790000780c */ /* 0x000fe20000f24270 */
[----:B0-----:R-:W-:Y:S01]  /*b1e0*/  @P2 IMAD.MOV.U32 R6, RZ, RZ, R88 ;  /* 0x000000ffff062224 */ /* 0x001fe200078e0058 */
        /* <DEDUP_REMOVED lines=11> */
.L_x_406:
[----:B------:R-:W-:Y:S05]  /*b2a0*/  BSYNC B1 ;  /* 0x0000000000017941 */ /* 0x000fea0003800000 */
.L_x_405:
        /* <DEDUP_REMOVED lines=18> */
[----:B------:R-:W-:-:S04]  /*b3d0*/  IMAD.WIDE.U32 R4, R93, 0x300, R4 ;  /* 0x000003005d047825 */ /* 0x000fc800078e0004 */
[----:B0-----:R-:W-:Y:S02]  /*b3e0*/  IMAD R89, R90, 0x300, RZ ;  /* 0x000003005a597824 */ /* 0x001fe400078e02ff */
[----:B----4-:R-:W-:Y:S02]  /*b3f0*/  @P3 IMAD.MOV.U32 R8, RZ, RZ, R4 ;  /* 0x000000ffff083224 */ /* 0x010fe400078e0004 */
[----:B------:R-:W-:Y:S02]  /*b400*/  IMAD.IADD R9, R5, 0x1, R89 ;  /* 0x0000000105097824 */ /* 0x000fe400078e0259 */
[----:B------:R-:W-:-:S04]  /*b410*/  IMAD.WIDE.U32 R6, R91, R14, R18 ;  /* 0x0000000e5b067225 */ /* 0x000fc800078e0012 */
[----:B------:R-:W-:Y:S02]  /*b420*/  IMAD.IADD R7, R17, 0x1, R7 ;  /* 0x0000000111077824 */ /* 0x000fe400078e0207 */
[----:B-123--:R-:W-:-:S04]  /*b430*/  IMAD.U32 R11, R224, 0x10000, RZ ;  /* 0x00010000e00b7824 */ /* 0x00efc800078e00ff */
[----:B------:R-:W-:Y:S01]  /*b440*/  FMUL R15, R11, R16 ;  /* 0x000000100b0f7220 */ /* 0x000fe20000400000 */
[----:B------:R-:W-:-:S04]  /*b450*/  IMAD.WIDE.U32 R10, R22, UR43, R6 ;  /* 0x0000002b160a7c25 */ /* 0x000fc8000f8e0006 */
[----:B------:R-:W-:Y:S01]  /*b460*/  FFMA R15, R24, R2, R15 ;  /* 0x00000002180f7223 */ /* 0x000fe2000000000f */
[----:B------:R-:W-:Y:S01]  /*b470*/  IMAD.IADD R7, R23, 0x1, R11 ;  /* 0x0000000117077824 */ /* 0x000fe200078e020b */
[----:B------:R-:W-:-:S03]  /*b480*/  LEA R6, P1, R10, R12, 0x1 ;  /* 0x0000000c0a067211 */ /* 0x000fc600078208ff */
[----:B------:R-:W-:Y:S02]  /*b490*/  F2FP.BF16.F32.PACK_AB R15, RZ, R15 ;  /* 0x0000000fff0f723e */ /* 0x000fe400000010ff */
[----:B------:R-:W-:-:S03]  /*b4a0*/  LEA.HI.X R7, R10, R13, R7, 0x1, P1 ;  /* 0x0000000d0a077211 */ /* 0x000fc600008f0c07 */
[----:B------:R0:W-:Y:S01]  /*b4b0*/  @P3 STG.E.U16 desc[UR36][R8.64], R15 ;  /* 0x0000000f08003986 */ /* 0x0001e2000c101524 */
[----:B------:R-:W-:Y:S05]  /*b4c0*/  @!P2 BRA `(.L_x_408) ;  /* 0x000000000004a947 */ /* 0x000fea0003800000 */
[----:B------:R1:W5:Y:S02]  /*b4d0*/  LDG.E.LTC128B.U16 R224, desc[UR36][R6.64+0x2] ;  /* 0x0000022406e07981 */ /* 0x000364000c1e1520 */
.L_x_408:
[----:B------:R-:W-:Y:S05]  /*b4e0*/  BSYNC B1 ;  /* 0x0000000000017941 */ /* 0x000fea0003800000 */
.L_x_407:
        /* <DEDUP_REMOVED lines=11> */
[----:B------:R-:W-:Y:S01]  /*b5a0*/  F2FP.BF16.F32.PACK_AB R3, RZ, R10 ;  /* 0x0000000aff03723e */ /* 0x000fe200000010ff */
[----:B------:R-:W-:Y:S01]  /*b5b0*/  @P2 IMAD.MOV.U32 R21, RZ, RZ, R9 ;  /* 0x000000ffff152224 */ /* 0x000fe200078e0009 */
[----:B------:R-:W-:-:S04]  /*b5c0*/  LEA R10, P4, R216, R12, 0x1 ;  /* 0x0000000cd80a7211 */ /* 0x000fc800078808ff */
[----:B------:R-:W-:Y:S01]  /*b5d0*/  LEA.HI.X R11, R216, R13, R20, 0x1, P4 ;  /* 0x0000000dd80b7211 */ /* 0x000fe200020f0c14 */
[----:B------:R-:W-:-:S05]  /*b5e0*/  @P2 IMAD.MOV.U32 R20, RZ, RZ, R4 ;  /* 0x000000ffff142224 */ /* 0x000fca00078e0004 */
[----:B------:R0:W-:Y:S01]  /*b5f0*/  @P2 STG.E.U16 desc[UR36][R20.64+0x2], R3 ;  /* 0x0000020314002986 */ /* 0x0001e2000c101524 */
[----:B------:R-:W-:Y:S05]  /*b600*/  @!P3 BRA `(.L_x_410) ;  /* 0x000000000004b947 */ /* 0x000fea0003800000 */
[----:B------:R2:W5:Y:S02]  /*b610*/  LDG.E.LTC128B.U16 R224, desc[UR36][R10.64] ;  /* 0x000000240ae07981 */ /* 0x000564000c1e1520 */
.L_x_410:
[----:B------:R-:W-:Y:S05]  /*b620*/  BSYNC B1 ;  /* 0x0000000000017941 */ /* 0x000fea0003800000 */
.L_x_409:
[----:B0----5:R-:W-:Y:S01]  /*b630*/  IMAD.U32 R3, R224, 0x10000, RZ ;  /* 0x00010000e0037824 */ /* 0x021fe200078e00ff */
[----:B------:R-:W-:Y:S01]  /*b640*/  IADD3 R8, P2, R221, R4, RZ ;  /* 0x00000004dd087210 */ /* 0x000fe20007f5e0ff */
[----:B------:R-:W-:Y:S01]  /*b650*/  BSSY B1, `(.L_x_411) ;  /* 0x000000e000017945 */ /* 0x000fe20003800000 */
[----:B------:R-:W-:Y:S01]  /*b660*/  IADD3.X R15, R19, R17, RZ, P5, !PT ;  /* 0x00000011130f7210 */ /* 0x000fe20002ffe4ff */
[----:B------:R-:W-:Y:S01]  /*b670*/  FMUL R3, R3, R16 ;  /* 0x0000001003037220 */ /* 0x000fe20000400000 */
[----:B------:R-:W-:Y:S01]  /*b680*/  ISETP.GT.AND P5, PT, R0, 0x1, P1 ;  /* 0x000000010000780c */ /* 0x000fe20000fa4270 */
[----:B------:R-:W-:Y:S02]  /*b690*/  IMAD.X R9, R9, 0x1, R220, P2 ;  /* 0x0000000109097824 */ /* 0x000fe400010e06dc */
[----:B------:R-:W-:Y:S01]  /*b6a0*/  FFMA R3, R26, R2, R3 ;  /* 0x000000021a037223 */ /* 0x000fe20000000003 */
[----:B--2---:R-:W-:-:S04]  /*b6b0*/  IMAD.WIDE.U32 R10, R22, UR43, R14 ;  /* 0x0000002b160a7c25 */ /* 0x004fc8000f8e000e */
[----:B------:R-:W-:Y:S01]  /*b6c0*/  F2FP.BF16.F32.PACK_AB R3, RZ, R3 ;  /* 0x00000003ff03723e */ /* 0x000fe200000010ff */
[----:B------:R-:W-:Y:S01]  /*b6d0*/  IMAD.IADD R23, R23, 0x1, R11 ;  /* 0x0000000117177824 */ /* 0x000fe200078e020b */
[----:B------:R-:W-:-:S03]  /*b6e0*/  LEA R12, P4, R10, R12, 0x1 ;  /* 0x0000000c0a0c7211 */ /* 0x000fc600078808ff */
[----:B------:R0:W-:Y:S01]  /*b6f0*/  @P3 STG.E.U16 desc[UR36][R8.64], R3 ;  /* 0x0000000308003986 */ /* 0x0001e2000c101524 */
[----:B------:R-:W-:Y:S01]  /*b700*/  LEA.HI.X R13, R10, R13, R23, 0x1, P4 ;  /* 0x0000000d0a0d7211 */ /* 0x000fe200020f0c17 */
[----:B------:R-:W-:Y:S08]  /*b710*/  @!P5 BRA `(.L_x_412) ;  /* 0x000000000004d947 */ /* 0x000ff00003800000 */
[----:B------:R2:W5:Y:S02]  /*b720*/  LDG.E.LTC128B.U16 R224, desc[UR36][R12.64+0x2] ;  /* 0x000002240ce07981 */ /* 0x000564000c1e1520 */
.L_x_412:
[----:B------:R-:W-:Y:S05]  /*b730*/  BSYNC B1 ;  /* 0x0000000000017941 */ /* 0x000fea0003800000 */
.L_x_411:
        /* <DEDUP_REMOVED lines=9> */
.L_x_414:
[----:B------:R-:W-:Y:S05]  /*b7d0*/  BSYNC B1 ;  /* 0x0000000000017941 */ /* 0x000fea0003800000 */
.L_x_413:
[----:B-----5:R-:W-:Y:S01]  /*b7e0*/  IMAD.U32 R3, R224, 0x10000, RZ ;  /* 0x00010000e0037824 */ /* 0x020fe200078e00ff */
[----:B------:R-:W-:Y:S01]  /*b7f0*/  ISETP.GT.AND P3, PT, R0, 0x9, P0 ;  /* 0x000000090000780c */ /* 0x000fe20000764270 */
[----:B0-----:R-:W-:Y:S01]  /*b800*/  IMAD.IADD R9, R89, 0x1, R5 ;  /* 0x0000000159097824 */ /* 0x001fe200078e0205 */
[----:B------:R-:W-:Y:S01]  /*b810*/  BSSY B1, `(.L_x_415) ;  /* 0x0000008000017945 */ /* 0x000fe20003800000 */
[----:B------:R-:W-:Y:S01]  /*b820*/  FMUL R3, R3, R16 ;  /* 0x0000001003037220 */ /* 0x000fe20000400000 */
[----:B------:R-:W-:-:S03]  /*b830*/  @P2 IMAD.MOV.U32 R8, RZ, RZ, R4 ;  /* 0x000000ffff082224 */ /* 0x000fc600078e0004 */
[----:B------:R-:W-:-:S05]  /*b840*/  FFMA R3, R28, R2, R3 ;  /* 0x000000021c037223 */ /* 0x000fca0000000003 */
[----:B------:R-:W-:-:S05]  /*b850*/  F2FP.BF16.F32.PACK_AB R3, RZ, R3 ;  /* 0x00000003ff03723e */ /* 0x000fca00000010ff */
[----:B------:R0:W-:Y:S01]  /*b860*/  @P2 STG.E.U16 desc[UR36][R8.64+0x10], R3 ;  /* 0x0000100308002986 */ /* 0x0001e2000c101524 */
[----:B------:R-:W-:Y:S05]  /*b870*/  @!P3 BRA `(.L_x_416) ;  /* 0x000000000004b947 */ /* 0x000fea0003800000 */
[----:B------:R4:W5:Y:S02]  /*b880*/  LDG.E.LTC128B.U16 R224, desc[UR36][R6.64+0x12] ;  /* 0x0000122406e07981 */ /* 0x000964000c1e1520 */
.L_x_416:
[----:B------:R-:W-:Y:S05]  /*b890*/  BSYNC B1 ;  /* 0x0000000000017941 */ /* 0x000fea0003800000 */
.L_x_415:
[----:B0----5:R-:W-:Y:S01]  /*b8a0*/  IMAD.U32 R3, R224, 0x10000, RZ ;  /* 0x00010000e0037824 */ /* 0x021fe200078e00ff */
[----:B------:R-:W-:Y:S01]  /*b8b0*/  ISETP.GT.AND P4, PT, R0, 0x8, P1 ;  /* 0x000000080000780c */ /* 0x000fe20000f84270 */
[----:B------:R-:W-:Y:S01]  /*b8c0*/  @P3 IMAD.MOV.U32 R11, RZ, RZ, R9 ;  /* 0x000000ffff0b3224 */ /* 0x000fe200078e0009 */
        /* <DEDUP_REMOVED lines=9> */
.L_x_418:
[----:B------:R-:W-:Y:S05]  /*b960*/  BSYNC B1 ;  /* 0x0000000000017941 */ /* 0x000fea0003800000 */
.L_x_417:
[----:B0----5:R-:W-:Y:S01]  /*b970*/  IMAD.U32 R3, R224, 0x10000, RZ ;  /* 0x00010000e0037824 */ /* 0x021fe200078e00ff */
[----:B------:R-:W-:Y:S01]  /*b980*/  IADD3 R10, P2, R221, R4, RZ ;  /* 0x00000004dd0a7210 */ /* 0x000fe20007f5e0ff */
[----:B------:R-:W-:Y:S01]  /*b990*/  BSSY B1, `(.L_x_419) ;  /* 0x0000009000017945 */ /* 0x000fe20003800000 */
[----:B------:R-:W-:Y:S01]  /*b9a0*/  ISETP.GT.AND P3, PT, R0, 0x9, P1 ;  /* 0x000000090000780c */ /* 0x000fe20000f64270 */
[----:B------:R-:W-:Y:S02]  /*b9b0*/  FMUL R3, R3, R16 ;  /* 0x0000001003037220 */ /* 0x000fe40000400000 */
[----:B------:R-:W-:Y:S02]  /*b9c0*/  IMAD.X R11, R9, 0x1, R220, P2 ;  /* 0x00000001090b7824 */ /* 0x000fe400010e06dc */
[----:B------:R-:W-:-:S05]  /*b9d0*/  FFMA R3, R30, R2, R3 ;  /* 0x000000021e037223 */ /* 0x000fca0000000003 */
[----:B------:R-:W-:-:S05]  /*b9e0*/  F2FP.BF16.F32.PACK_AB R3, RZ, R3 ;  /* 0x00000003ff03723e */ /* 0x000fca00000010ff */
[----:B------:R0:W-:Y:S01]  /*b9f0*/  @P4 STG.E.U16 desc[UR36][R10.64+0x10], R3 ;  /* 0x000010030a004986 */ /* 0x0001e2000c101524 */
[----:B------:R-:W-:Y:S05]  /*ba00*/  @!P3 BRA `(.L_x_420) ;  /* 0x000000000004b947 */ /* 0x000fea0003800000 */
[----:B------:R0:W5:Y:S02]  /*ba10*/  LDG.E.LTC128B.U16 R224, desc[UR36][R12.64+0x12] ;  /* 0x000012240ce07981 */ /* 0x000164000c1e1520 */
.L_x_420:
[----:B------:R-:W-:Y:S05]  /*ba20*/  BSYNC B1 ;  /* 0x0000000000017941 */ /* 0x000fea0003800000 */
.L_x_419:
        /* <DEDUP_REMOVED lines=9> */
.L_x_422:
[----:B------:R-:W-:Y:S05]  /*bac0*/  BSYNC B1 ;  /* 0x0000000000017941 */ /* 0x000fea0003800000 */
.L_x_421:
[----:B-----5:R-:W-:Y:S01]  /*bad0*/  IMAD.U32 R3, R224, 0x10000, RZ ;  /* 0x00010000e0037824 */ /* 0x020fe200078e00ff */
[----:B------:R-:W-:Y:S01]  /*bae0*/  ISETP.GT.AND P3, PT, R0, 0x11, P0 ;  /* 0x000000110000780c */ /* 0x000fe20000764270 */
[----:B0-----:R-:W-:Y:S01]  /*baf0*/  @P2 IMAD.MOV.U32 R14, RZ, RZ, R4 ;  /* 0x000000ffff0e2224 */ /* 0x001fe200078e0004 */
        /* <DEDUP_REMOVED lines=8> */
.L_x_424:
[----:B------:R-:W-:Y:S05]  /*bb80*/  BSYNC B1 ;  /* 0x0000000000017941 */ /* 0x000fea0003800000 */
.L_x_423:
        /* <DEDUP_REMOVED lines=12> */
.L_x_426:
[----:B------:R-:W-:Y:S05]  /*bc50*/  BSYNC B1 ;  /* 0x0000000000017941 */ /* 0x000fea0003800000 */
.L_x_425:
        /* <DEDUP_REMOVED lines=9> */
.L_x_428:
[----:B------:R-:W-:Y:S05]  /*bcf0*/  BSYNC B1 ;  /* 0x0000000000017941 */ /* 0x000fea0003800000 */
.L_x_427:
        /* <DEDUP_REMOVED lines=9> */
.L_x_430:
[----:B------:R-:W-:Y:S05]  /*bd90*/  BSYNC B1 ;  /* 0x0000000000017941 */ /* 0x000fea0003800000 */
.L_x_429:
[----:B-----5:R-:W-:Y:S01]  /*bda0*/  IMAD.U32 R3, R224, 0x10000, RZ ;  /* 0x00010000e0037824 */ /* 0x020fe200078e00ff */
[----:B0-----:R-:W-:Y:S01]  /*bdb0*/  @P2 MOV R14, R4 ;  /* 0x00000004000e2202 */ /* 0x001fe20000000f00 */
[----:B------:R-:W-:Y:S01]  /*bdc0*/  @P2 IMAD.MOV.U32 R15, RZ, RZ, R9 ;  /* 0x000000ffff0f2224 */ /* 0x000fe200078e0009 */
[----:B------:R-:W-:Y:S01]  /*bdd0*/  ISETP.GT.AND P3, PT, R0, 0x19, P0 ;  /* 0x000000190000780c */ /* 0x000fe20000764270 */
[----:B------:R-:W-:Y:S01]  /*bde0*/  FMUL R3, R3, R16 ;  /* 0x0000001003037220 */ /* 0x000fe20000400000 */
[----:B------:R-:W-:Y:S03]  /*bdf0*/  BSSY B1, `(.L_x_431) ;  /* 0x0000006000017945 */ /* 0x000fe60003800000 */
[----:B------:R-:W-:-:S05]  /*be00*/  FFMA R3, R36, R2, R3 ;  /* 0x0000000224037223 */ /* 0x000fca0000000003 */
[----:B------:R-:W-:-:S05]  /*be10*/  F2FP.BF16.F32.PACK_AB R3, RZ, R3 ;  /* 0x00000003ff03723e */ /* 0x000fca00000010ff */
[----:B------:R0:W-:Y:S01]  /*be20*/  @P2 STG.E.U16 desc[UR36][R14.64+0x30], R3 ;  /* 0x000030030e002986 */ /* 0x0001e2000c101524 */
[----:B------:R-:W-:Y:S05]  /*be30*/  @!P3 BRA `(.L_x_432) ;  /* 0x000000000004b947 */ /* 0x000fea0003800000 */
[----:B------:R0:W5:Y:S02]  /*be40*/  LDG.E.LTC128B.U16 R224, desc[UR36][R6.64+0x32] ;  /* 0x0000322406e07981 */ /* 0x000164000c1e1520 */
.L_x_432:
[----:B------:R-:W-:Y:S05]  /*be50*/  BSYNC B1 ;  /* 0x0000000000017941 */ /* 0x000fea0003800000 */
.L_x_431:
        /* <DEDUP_REMOVED lines=12> */
.L_x_434:
[----:B------:R-:W-:Y:S05]  /*bf20*/  BSYNC B1 ;  /* 0x0000000000017941 */ /* 0x000fea0003800000 */
.L_x_433:
        /* <DEDUP_REMOVED lines=9> */
.L_x_436:
[----:B------:R-:W-:Y:S05]  /*bfc0*/  BSYNC B1 ;  /* 0x0000000000017941 */ /* 0x000fea0003800000 */
.L_x_435:
        /* <DEDUP_REMOVED lines=9> */
.L_x_438:
[----:B------:R-:W-:Y:S05]  /*c060*/  BSYNC B1 ;  /* 0x0000000000017941 */ /* 0x000fea0003800000 */
.L_x_437:
        /* <DEDUP_REMOVED lines=11> */
.L_x_440:
[----:B------:R-:W-:Y:S05]  /*c120*/  BSYNC B1 ;  /* 0x0000000000017941 */ /* 0x000fea0003800000 */
.L_x_439:
        /* <DEDUP_REMOVED lines=12> */
.L_x_442:
[----:B------:R-:W-:Y:S05]  /*c1f0*/  BSYNC B1 ;  /* 0x0000000000017941 */ /* 0x000fea0003800000 */
.L_x_441:
        /* <DEDUP_REMOVED lines=9> */
.L_x_444:
[----:B------:R-:W-:Y:S05]  /*c290*/  BSYNC B1 ;  /* 0x0000000000017941 */ /* 0x000fea0003800000 */
.L_x_443:
        /* <DEDUP_REMOVED lines=9> */
.L_x_446:
[----:B------:R-:W-:Y:S05]  /*c330*/  BSYNC B1 ;  /* 0x0000000000017941 */ /* 0x000fea0003800000 */
.L_x_445:
        /* <DEDUP_REMOVED lines=11> */
.L_x_448:
[----:B------:R-:W-:Y:S05]  /*c3f0*/  BSYNC B1 ;  /* 0x0000000000017941 */ /* 0x000fea0003800000 */
.L_x_447:
        /* <DEDUP_REMOVED lines=12> */
.L_x_450:
[----:B------:R-:W-:Y:S05]  /*c4c0*/  BSYNC B1 ;  /* 0x0000000000017941 */ /* 0x000fea0003800000 */
.L_x_449:
        /* <DEDUP_REMOVED lines=9> */
.L_x_452:
[----:B------:R-:W-:Y:S05]  /*c560*/  BSYNC B1 ;  /* 0x0000000000017941 */ /* 0x000fea0003800000 */
.L_x_451:
        /* <DEDUP_REMOVED lines=9> */
.L_x_454:
[----:B------:R-:W-:Y:S05]  /*c600*/  BSYNC B1 ;  /* 0x0000000000017941 */ /* 0x000fea0003800000 */
.L_x_453:
        /* <DEDUP_REMOVED lines=11> */
.L_x_456:
[----:B------:R-:W-:Y:S05]  /*c6c0*/  BSYNC B1 ;  /* 0x0000000000017941 */ /* 0x000fea0003800000 */
.L_x_455:
        /* <DEDUP_REMOVED lines=12> */
.L_x_458:
[----:B------:R-:W-:Y:S05]  /*c790*/  BSYNC B1 ;  /* 0x0000000000017941 */ /* 0x000fea0003800000 */
.L_x_457:
        /* <DEDUP_REMOVED lines=9> */
.L_x_460:
[----:B------:R-:W-:Y:S05]  /*c830*/  BSYNC B1 ;  /* 0x0000000000017941 */ /* 0x000fea0003800000 */
.L_x_459:
        /* <DEDUP_REMOVED lines=9> */
.L_x_462:
[----:B------:R-:W-:Y:S05]  /*c8d0*/  BSYNC B1 ;  /* 0x0000000000017941 */ /* 0x000fea0003800000 */
.L_x_461:
        /* <DEDUP_REMOVED lines=11> */
.L_x_464:
[----:B------:R-:W-:Y:S05]  /*c990*/  BSYNC B1 ;  /* 0x0000000000017941 */ /* 0x000fea0003800000 */
.L_x_463:
        /* <DEDUP_REMOVED lines=12> */
.L_x_466:
[----:B------:R-:W-:Y:S05]  /*ca60*/  BSYNC B1 ;  /* 0x0000000000017941 */ /* 0x000fea0003800000 */
.L_x_465:
        /* <DEDUP_REMOVED lines=9> */
.L_x_468:
[----:B------:R-:W-:Y:S05]  /*cb00*/  BSYNC B1 ;  /* 0x0000000000017941 */ /* 0x000fea0003800000 */
.L_x_467:
        /* <DEDUP_REMOVED lines=9> */
.L_x_470:
[----:B------:R-:W-:Y:S05]  /*cba0*/  BSYNC B1 ;  /* 0x0000000000017941 */ /* 0x000fea0003800000 */
.L_x_469:
        /* <DEDUP_REMOVED lines=11> */
.L_x_472:
[----:B------:R-:W-:Y:S05]  /*cc60*/  BSYNC B1 ;  /* 0x0000000000017941 */ /* 0x000fea0003800000 */
.L_x_471:
[----:B0----5:R-:W-:Y:S01]  /*cc70*/  IMAD.U32 R3, R224, 0x10000, RZ ;  /* 0x00010000e0037824 */ /* 0x021fe200078e00ff */
[----:B------:R-:W-:Y:S01]  /*cc80*/  @P3 MOV R15, R9 ;  /* 0x00000009000f3202 */ /* 0x000fe20000000f00 */
[----:B------:R-:W-:Y:S01]  /*cc90*/  BSSY B1, `(.L_x_473) ;  /* 0x000000a000017945 */ /* 0x000fe20003800000 */
[----:B------:R-:W-:Y:S01]  /*cca0*/  ISETP.GT.AND P2, PT, R0, 0x40, P1 ;  /* 0x000000400000780c */ /* 0x000fe20000f44270 */
        /* <DEDUP_REMOVED lines=8> */
.L_x_474:
[----:B------:R-:W-:Y:S05]  /*cd30*/  BSYNC B1 ;  /* 0x0000000000017941 */ /* 0x000fea0003800000 */
.L_x_473:
        /* <DEDUP_REMOVED lines=9> */
.L_x_476:
[----:B------:R-:W-:Y:S05]  /*cdd0*/  BSYNC B1 ;  /* 0x0000000000017941 */ /* 0x000fea0003800000 */
.L_x_475:
        /* <DEDUP_REMOVED lines=9> */
.L_x_478:
[----:B------:R-:W-:Y:S05]  /*ce70*/  BSYNC B1 ;  /* 0x0000000000017941 */ /* 0x000fea0003800000 */
.L_x_477:
        /* <DEDUP_REMOVED lines=11> */
.L_x_480:
[----:B------:R-:W-:Y:S05]  /*cf30*/  BSYNC B1 ;  /* 0x0000000000017941 */ /* 0x000fea0003800000 */
.L_x_479:
        /* <DEDUP_REMOVED lines=12> */
.L_x_482:
[----:B------:R-:W-:Y:S05]  /*d000*/  BSYNC B1 ;  /* 0x0000000000017941 */ /* 0x000fea0003800000 */
.L_x_481:
        /* <DEDUP_REMOVED lines=9> */
.L_x_484:
[----:B------:R-:W-:Y:S05]  /*d0a0*/  BSYNC B1 ;  /* 0x0000000000017941 */ /* 0x000fea0003800000 */
.L_x_483:
        /* <DEDUP_REMOVED lines=9> */
.L_x_486:
[----:B------:R-:W-:Y:S05]  /*d140*/  BSYNC B1 ;  /* 0x0000000000017941 */ /* 0x000fea0003800000 */
.L_x_485:
        /* <DEDUP_REMOVED lines=11> */
.L_x_488:
[----:B------:R-:W-:Y:S05]  /*d200*/  BSYNC B1 ;  /* 0x0000000000017941 */ /* 0x000fea0003800000 */
.L_x_487:
        /* <DEDUP_REMOVED lines=12> */
.L_x_490:
[----:B------:R-:W-:Y:S05]  /*d2d0*/  BSYNC B1 ;  /* 0x0000000000017941 */ /* 0x000fea0003800000 */
.L_x_489:
        /* <DEDUP_REMOVED lines=9> */
.L_x_492:
[----:B------:R-:W-:Y:S05]  /*d370*/  BSYNC B1 ;  /* 0x0000000000017941 */ /* 0x000fea0003800000 */
.L_x_491:
        /* <DEDUP_REMOVED lines=9> */
.L_x_494:
[----:B------:R-:W-:Y:S05]  /*d410*/  BSYNC B1 ;  /* 0x0000000000017941 */ /* 0x000fea0003800000 */
.L_x_493:
        /* <DEDUP_REMOVED lines=11> */
.L_x_496:
[----:B------:R-:W-:Y:S05]  /*d4d0*/  BSYNC B1 ;  /* 0x0000000000017941 */ /* 0x000fea0003800000 */
.L_x_495:
[----:B0----5:R-:W-:Y:S01]  /*d4e0*/  SHF.L.U32 R3, R224, 0x10, RZ ;  /* 0x00000010e0037819 */ /* 0x021fe200000006ff */
[----:B------:R-:W-:Y:S01]  /*d4f0*/  @P3 IMAD.MOV.U32 R15, RZ, RZ, R9 ;  /* 0x000000ffff0f3224 */ /* 0x000fe200078e0009 */
        /* <DEDUP_REMOVED lines=10> */
.L_x_498:
[----:B------:R-:W-:Y:S05]  /*d5a0*/  BSYNC B1 ;  /* 0x0000000000017941 */ /* 0x000fea0003800000 */
.L_x_497:
        /* <DEDUP_REMOVED lines=9> */
.L_x_500:
[----:B------:R-:W-:Y:S05]  /*d640*/  BSYNC B1 ;  /* 0x0000000000017941 */ /* 0x000fea0003800000 */
.L_x_499:
        /* <DEDUP_REMOVED lines=9> */
.L_x_502:
[----:B------:R-:W-:Y:S05]  /*d6e0*/  BSYNC B1 ;  /* 0x0000000000017941 */ /* 0x000fea0003800000 */
.L_x_501:
        /* <DEDUP_REMOVED lines=11> */
.L_x_504:
[----:B------:R-:W-:Y:S05]  /*d7a0*/  BSYNC B1 ;  /* 0x0000000000017941 */ /* 0x000fea0003800000 */
.L_x_503:
        /* <DEDUP_REMOVED lines=12> */
.L_x_506:
[----:B------:R-:W-:Y:S05]  /*d870*/  BSYNC B1 ;  /* 0x0000000000017941 */ /* 0x000fea0003800000 */
.L_x_505:
        /* <DEDUP_REMOVED lines=9> */
.L_x_508:
[----:B------:R-:W-:Y:S05]  /*d910*/  BSYNC B1 ;  /* 0x0000000000017941 */ /* 0x000fea0003800000 */
.L_x_507:
        /* <DEDUP_REMOVED lines=9> */
.L_x_510:
[----:B------:R-:W-:Y:S05]  /*d9b0*/  BSYNC B1 ;  /* 0x0000000000017941 */ /* 0x000fea0003800000 */
.L_x_509:
        /* <DEDUP_REMOVED lines=11> */
.L_x_512:
[----:B------:R-:W-:Y:S05]  /*da70*/  BSYNC B1 ;  /* 0x0000000000017941 */ /* 0x000fea0003800000 */
.L_x_511:
        /* <DEDUP_REMOVED lines=12> */
.L_x_514:
[----:B------:R-:W-:Y:S05]  /*db40*/  BSYNC B1 ;  /* 0x0000000000017941 */ /* 0x000fea0003800000 */
.L_x_513:
        /* <DEDUP_REMOVED lines=9> */
.L_x_516:
[----:B------:R-:W-:Y:S05]  /*dbe0*/  BSYNC B1 ;  /* 0x0000000000017941 */ /* 0x000fea0003800000 */
.L_x_515:
        /* <DEDUP_REMOVED lines=9> */
.L_x_518:
[----:B------:R-:W-:Y:S05]  /*dc80*/  BSYNC B1 ;  /* 0x0000000000017941 */ /* 0x000fea0003800000 */
.L_x_517:
        /* <DEDUP_REMOVED lines=11> */
.L_x_520:
[----:B------:R-:W-:Y:S05]  /*dd40*/  BSYNC B1 ;  /* 0x0000000000017941 */ /* 0x000fea0003800000 */
.L_x_519:
        /* <DEDUP_REMOVED lines=12> */
.L_x_522:
[----:B------:R-:W-:Y:S05]  /*de10*/  BSYNC B1 ;  /* 0x0000000000017941 */ /* 0x000fea0003800000 */
.L_x_521:
        /* <DEDUP_REMOVED lines=9> */
.L_x_524:
[----:B------:R-:W-:Y:S05]  /*deb0*/  BSYNC B1 ;  /* 0x0000000000017941 */ /* 0x000fea0003800000 */
.L_x_523:
        /* <DEDUP_REMOVED lines=9> */
.L_x_526:
[----:B------:R-:W-:Y:S05]  /*df50*/  BSYNC B1 ;  /* 0x0000000000017941 */ /* 0x000fea0003800000 */
.L_x_525:
        /* <DEDUP_REMOVED lines=11> */
.L_x_528:
[----:B------:R-:W-:Y:S05]  /*e010*/  BSYNC B1 ;  /* 0x0000000000017941 */ /* 0x000fea0003800000 */
.L_x_527:
[----:B0----5:R-:W-:Y:S01]  /*e020*/  IMAD.U32 R3, R224, 0x10000, RZ ;  /* 0x00010000e0037824 */ /* 0x021fe200078e00ff */
[----:B------:R-:W-:Y:S01]  /*e030*/  ISETP.GT.AND P2, PT, R0, 0x78, P1 ;  /* 0x000000780000780c */ /* 0x000fe20000f44270 */
[----:B------:R-:W-:Y:S01]  /*e040*/  @P0 IMAD.MOV.U32 R5, RZ, RZ, R9 ;  /* 0x000000ffff050224 */ /* 0x000fe200078e0009 */
[----:B------:R-:W-:Y:S01]  /*e050*/  BSSY B1, `(.L_x_529) ;  /* 0x0000007000017945 */ /* 0x000fe20003800000 */
[----:B-1-34-:R-:W-:-:S04]  /*e060*/  FMUL R6, R3, R16 ;  /* 0x0000001003067220 */ /* 0x01afc80000400000 */
[----:B------:R-:W-:-:S05]  /*e070*/  FFMA R6, R85, R2, R6 ;  /* 0x0000000255067223 */ /* 0x000fca0000000006 */
[----:B------:R-:W-:-:S05]  /*e080*/  F2FP.BF16.F32.PACK_AB R6, RZ, R6 ;  /* 0x00000006ff06723e */ /* 0x000fca00000010ff */
[----:B------:R0:W-:Y:S01]  /*e090*/  @P0 STG.E.U16 desc[UR36][R4.64+0xf2], R6 ;  /* 0x0000f20604000986 */ /* 0x0001e2000c101524 */
[----:B------:R-:W-:Y:S05]  /*e0a0*/  @!P2 BRA `(.L_x_530) ;  /* 0x000000000004a947 */ /* 0x000fea0003800000 */
[----:B------:R1:W5:Y:S02]  /*e0b0*/  LDG.E.LTC128B.U16 R224, desc[UR36][R12.64+0xf0] ;  /* 0x0000f0240ce07981 */ /* 0x000364000c1e1520 */
.L_x_530:
[----:B------:R-:W-:Y:S05]  /*e0c0*/  BSYNC B1 ;  /* 0x0000000000017941 */ /* 0x000fea0003800000 */
.L_x_529:
        /* <DEDUP_REMOVED lines=11> */
.L_x_532:
[----:B------:R-:W-:Y:S05]  /*e180*/  BSYNC B1 ;  /* 0x0000000000017941 */ /* 0x000fea0003800000 */
.L_x_531:
[----:B------:R-:W-:Y:S05]  /*e190*/  @!P1 BRA `(.L_x_533) ;  /* 0x0000004c00389947 */ /* 0x000fea0003800000 */
[----:B0----5:R-:W-:-:S04]  /*e1a0*/  IMAD.U32 R3, R224, 0x10000, RZ ;  /* 0x00010000e0037824 */ /* 0x021fc800078e00ff */
[----:B------:R-:W-:-:S04]  /*e1b0*/  FMUL R0, R3, R16 ;  /* 0x0000001003007220 */ /* 0x000fc80000400000 */
[----:B------:R-:W-:-:S05]  /*e1c0*/  FFMA R0, R87, R2, R0 ;  /* 0x0000000257007223 */ /* 0x000fca0000000000 */
[----:B------:R-:W-:-:S05]  /*e1d0*/  F2FP.BF16.F32.PACK_AB R0, RZ, R0 ;  /* 0x00000000ff00723e */ /* 0x000fca00000010ff */
[----:B------:R4:W-:Y:S01]  /*e1e0*/  STG.E.U16 desc[UR36][R10.64+0xf2], R0 ;  /* 0x0000f2000a007986 */ /* 0x0009e2000c101524 */
[----:B------:R-:W-:Y:S05]  /*e1f0*/  BRA `(.L_x_533) ;  /* 0x0000004c00207947 */ /* 0x000fea0003800000 */
.L_x_30:
[----:B------:R-:W2:Y:S01]  /*e200*/  LDL.LU R9, [R1+0x8] ;  /* 0x0000080001097983 */ /* 0x000ea20000300800 */
[----:B------:R-:W-:-:S03]  /*e210*/  ULDC.64 UR4, c[0x0][0x5c0] ;  /* 0x0001700000047ab9 */ /* 0x000fc60000000a00 */
[----:B------:R-:W3:Y:S04]  /*e220*/  LDL.LU R8, [R1+0xc] ;  /* 0x00000c0001087983 */ /* 0x000ee80000300800 */
[----:B------:R-:W4:Y:S04]  /*e230*/  LDL.LU R234, [R1+0x5c] ;  /* 0x00005c0001ea7983 */ /* 0x000f280000300800 */
        /* <DEDUP_REMOVED lines=15> */
[----:B------:R0:W-:Y:S04]  /*e330*/  STL [R1+0x11c], R83 ;  /* 0x00011c5301007387 */ /* 0x0001e80000100800 */
[----:B0-----:R-:W4:Y:S04]  /*e340*/  LDL.LU R83, [R1+0xac] ;  /* 0x0000ac0001537983 */ /* 0x001f280000300800 */
[----:B------:R-:W4:Y:S04]  /*e350*/  LDL.LU R229, [R1+0xb0] ;  /* 0x0000b00001e57983 */ /* 0x000f280000300800 */
[----:B------:R-:W4:Y:S04]  /*e360*/  LDL.LU R222, [R1+0xb4] ;  /* 0x0000b40001de7983 */ /* 0x000f280000300800 */
[----:B------:R0:W-:Y:S04]  /*e370*/  STL [R1+0x118], R84 ;  /* 0x0001185401007387 */ /* 0x0001e80000100800 */
[----:B0-----:R-:W4:Y:S04]  /*e380*/  LDL.LU R84, [R1+0xbc] ;  /* 0x0000bc0001547983 */ /* 0x001f280000300800 */
        /* <DEDUP_REMOVED lines=12> */
[----:B------:R-:W4:Y:S01]  /*e450*/  LDL.LU R23, [R1+0xfc] ;  /* 0x0000fc0001177983 */ /* 0x000f220000300800 */
[----:B------:R-:W-:-:S03]  /*e460*/  LEA R4, P1, R6, UR4, 0x1 ;  /* 0x0000000406047c11 */ /* 0x000fc6000f8208ff */
[----:B------:R0:W-:Y:S01]  /*e470*/  STL [R1+0x114], R85 ;  /* 0x0001145501007387 */ /* 0x0001e20000100800 */
[----:B------:R-:W-:-:S03]  /*e480*/  LEA.HI.X R5, R6, UR5, R10, 0x1, P1 ;  /* 0x0000000506057c11 */ /* 0x000fc600088f0c0a */
[----:B0-----:R-:W4:Y:S04]  /*e490*/  LDL.LU R85, [R1+0x6c] ;  /* 0x00006c0001557983 */ /* 0x001f280000300800 */
[----:B------:R0:W-:Y:S04]  /*e4a0*/  STL [R1+0x110], R86 ;  /* 0x0001105601007387 */ /* 0x0001e80000100800 */
[----:B0-----:R-:W4:Y:S04]  /*e4b0*/  LDL.LU R86, [R1+0x7c] ;  /* 0x00007c0001567983 */ /* 0x001f280000300800 */
[----:B------:R0:W-:Y:S04]  /*e4c0*/  STL [R1+0x10c], R87 ;  /* 0x00010c5701007387 */ /* 0x0001e80000100800 */
[----:B0-----:R-:W4:Y:S04]  /*e4d0*/  LDL.LU R87, [R1+0x8c] ;  /* 0x00008c0001577983 */ /* 0x001f280000300800 */
[----:B------:R0:W-:Y:S04]  /*e4e0*/  STL [R1+0x108], R16 ;  /* 0x0001081001007387 */ /* 0x0001e80000100800 */
[----:B0-----:R-:W4:Y:S04]  /*e4f0*/  LDL.LU R16, [R1+0x9c] ;  /* 0x00009c0001107983 */ /* 0x001f280000300800 */
[----:B------:R-:W4:Y:S04]  /*e500*/  LDL.LU R6, [R1+0x4] ;  /* 0x0000040001067983 */ /* 0x000f280000300800 */
[----:B------:R-:W4:Y:S01]  /*e510*/  LDL.LU R7, [R1] ;  /* 0x0000000001077983 */ /* 0x000f220000300800 */
[----:B------:R-:W-:Y:S01]  /*e520*/  ISETP.GT.AND P1, PT, R0, 0x1, P0 ;  /* 0x000000010000780c */ /* 0x000fe20000724270 */
[----:B------:R-:W-:-:S02]  /*e530*/  USHF.L.U32 UR5, UR8, 0x4, URZ ;  /* 0x0000000408057899 */ /* 0x000fc4000800063f */
[----:B------:R-:W-:Y:S01]  /*e540*/  USHF.L.U64.HI UR4, UR8, 0x4, UR9 ;  /* 0x0000000408047899 */ /* 0x000fe20008010209 */
[----:B------:R-:W4:Y:S01]  /*e550*/  LDL.LU R10, [R1+0x18] ;  /* 0x00001800010a7983 */ /* 0x000f220000300800 */
[-C--:B--2---:R-:W-:Y:S01]  /*e560*/  FMUL R9, R9, R2.reuse ;  /* 0x0000000209097220 */ /* 0x084fe20000400000 */
[----:B---3--:R-:W-:-:S04]  /*e570*/  FMUL R8, R8, R2 ;  /* 0x0000000208087220 */ /* 0x008fc80000400000 */
[----:B------:R-:W-:Y:S02]  /*e580*/  F2FP.BF16.F32.PACK_AB R9, RZ, R9 ;  /* 0x00000009ff09723e */ /* 0x000fe400000010ff */
[----:B------:R-:W-:Y:S01]  /*e590*/  F2FP.BF16.F32.PACK_AB R8, RZ, R8 ;  /* 0x00000008ff08723e */ /* 0x000fe200000010ff */
[-C--:B----4-:R-:W-:Y:S01]  /*e5a0*/  FMUL R6, R6, R2.reuse ;  /* 0x0000000206067220 */ /* 0x090fe20000400000 */
[----:B------:R-:W-:-:S04]  /*e5b0*/  FMUL R7, R7, R2 ;  /* 0x0000000207077220 */ /* 0x000fc80000400000 */
[----:B------:R-:W-:Y:S02]  /*e5c0*/  F2FP.BF16.F32.PACK_AB R6, RZ, R6 ;  /* 0x00000006ff06723e */ /* 0x000fe400000010ff */
[----:B------:R-:W-:-:S03]  /*e5d0*/  F2FP.BF16.F32.PACK_AB R7, RZ, R7 ;  /* 0x00000007ff07723e */ /* 0x000fc600000010ff */
[----:B------:R0:W-:Y:S01]  /*e5e0*/  @P1 STG.E.U16 desc[UR36][R4.64+0x2], R6 ;  /* 0x0000020604001986 */ /* 0x0001e2000c101524 */
[----:B------:R-:W-:-:S03]  /*e5f0*/  ISETP.GT.AND P1, PT, R3, 0x8, PT ;  /* 0x000000080300780c */ /* 0x000fc60003f24270 */
[----:B------:R1:W-:Y:S01]  /*e600*/  @P2 STG.E.U16 desc[UR36][R4.64], R7 ;  /* 0x0000000704002986 */ /* 0x0003e2000c101524 */
[----:B------:R-:W-:Y:S02]  /*e610*/  ISETP.GT.AND P2, PT, R0, RZ, P1 ;  /* 0x000000ff0000720c */ /* 0x000fe40000f44270 */
[----:B0-----:R-:W-:-:S04]  /*e620*/  IADD3 R6, P3, R4, UR5, RZ ;  /* 0x0000000504067c10 */ /* 0x001fc8000ff7e0ff */
[----:B-1----:R-:W-:-:S07]  /*e630*/  IADD3.X R7, R5, UR4, RZ, P3, !PT ;  /* 0x0000000405077c10 */ /* 0x002fce0009ffe4ff */
[----:B------:R0:W-:Y:S01]  /*e640*/  @P2 STG.E.U16 desc[UR36][R6.64], R9 ;  /* 0x0000000906002986 */ /* 0x0001e2000c101524 */
[----:B------:R-:W-:-:S03]  /*e650*/  ISETP.GT.AND P2, PT, R0, 0x1, P1 ;  /* 0x000000010000780c */ /* 0x000fc60000f44270 */
[----:B0-----:R-:W2:Y:S10]  /*e660*/  LDL.LU R9, [R1+0x14] ;  /* 0x0000140001097983 */ /* 0x001eb40000300800 */
[----:B------:R0:W-:Y:S04]  /*e670*/  @P2 STG.E.U16 desc[UR36][R6.64+0x2], R8 ;  /* 0x0000020806002986 */ /* 0x0001e8000c101524 */
[----:B0-----:R-:W3:Y:S01]  /*e680*/  LDL.LU R8, [R1+0x10] ;  /* 0x0000100001087983 */ /* 0x001ee20000300800 */
[----:B------:R-:W-:Y:S01]  /*e690*/  ISETP.GT.AND P3, PT, R0, 0x8, P0 ;  /* 0x000000080000780c */ /* 0x000fe20000764270 */
[----:B------:R-:W-:Y:S01]  /*e6a0*/  FMUL R10, R10, R2 ;  /* 0x000000020a0a7220 */ /* 0x000fe20000400000 */
[----:B------:R-:W-:-:S02]  /*e6b0*/  ISETP.GT.AND P4, PT, R0, 0x9, P0 ;  /* 0x000000090000780c */ /* 0x000fc40000784270 */
[----:B------:R-:W-:Y:S01]  /*e6c0*/  ISETP.GT.AND P2, PT, R0, 0x8, P1 ;  /* 0x000000080000780c */ /* 0x000fe20000f44270 */
[----:B--2---:R-:W-:-:S05]  /*e6d0*/  FMUL R9, R9, R2 ;  /* 0x0000000209097220 */ /* 0x004fca0000400000 */
[----:B------:R-:W-:Y:S01]  /*e6e0*/  F2FP.BF16.F32.PACK_AB R9, RZ, R9 ;  /* 0x00000009ff09723e */ /* 0x000fe200000010ff */
[----:B---3--:R-:W-:-:S05]  /*e6f0*/  FMUL R8, R8, R2 ;  /* 0x0000000208087220 */ /* 0x008fca0000400000 */
[----:B------:R-:W-:-:S04]  /*e700*/  F2FP.BF16.F32.PACK_AB R8, RZ, R8 ;  /* 0x00000008ff08723e */ /* 0x000fc800000010ff */
[----:B------:R-:W-:Y:S02]  /*e710*/  PRMT R11, R8, 0x7610, R11 ;  /* 0x00007610080b7816 */ /* 0x000fe4000000000b */
[----:B------:R-:W-:Y:S01]  /*e720*/  F2FP.BF16.F32.PACK_AB R8, RZ, R10 ;  /* 0x0000000aff08723e */ /* 0x000fe200000010ff */
[----:B------:R0:W-:Y:S04]  /*e730*/  @P4 STG.E.U16 desc[UR36][R4.64+0x12], R9 ;  /* 0x0000120904004986 */ /* 0x0001e8000c101524 */
[----:B------:R-:W2:Y:S04]  /*e740*/  LDL.LU R10, [R1+0x28] ;  /* 0x00002800010a7983 */ /* 0x000ea80000300800 */
[----:B------:R-:W-:Y:S04]  /*e750*/  @P3 STG.E.U16 desc[UR36][R4.64+0x10], R11 ;  /* 0x0000100b04003986 */ /* 0x000fe8000c101524 */
[----:B0-----:R-:W3:Y:S04]  /*e760*/  LDL.LU R9, [R1+0x24] ;  /* 0x0000240001097983 */ /* 0x001ee80000300800 */
[----:B------:R0:W-:Y:S04]  /*e770*/  @P2 STG.E.U16 desc[UR36][R6.64+0x10], R8 ;  /* 0x0000100806002986 */ /* 0x0001e8000c101524 */
[----:B0-----:R-:W4:Y:S01]  /*e780*/  LDL.LU R8, [R1+0x1c] ;  /* 0x00001c0001087983 */ /* 0x001f220000300800 */
[----:B------:R-:W-:Y:S01]  /*e790*/  ISETP.GT.AND P2, PT, R0, 0x9, P1 ;  /* 0x000000090000780c */ /* 0x000fe20000f44270 */
[----:B----4-:R-:W-:-:S05]  /*e7a0*/  FMUL R8, R8, R2 ;  /* 0x0000000208087220 */ /* 0x010fca0000400000 */
[----:B------:R-:W-:-:S07]  /*e7b0*/  F2FP.BF16.F32.PACK_AB R8, RZ, R8 ;  /* 0x00000008ff08723e */ /* 0x000fce00000010ff */
[----:B------:R0:W-:Y:S04]  /*e7c0*/  @P2 STG.E.U16 desc[UR36][R6.64+0x12], R8 ;  /* 0x0000120806002986 */ /* 0x0001e8000c101524 */
[----:B0-----:R-:W4:Y:S01]  /*e7d0*/  LDL.LU R8, [R1+0x20] ;  /* 0x0000200001087983 */ /* 0x001f220000300800 */
[C---:B------:R-:W-:Y:S01]  /*e7e0*/  ISETP.GT.AND P3, PT, R0.reuse, 0x10, P0 ;  /* 0x000000100000780c */ /* 0x040fe20000764270 */
[-C--:B---3--:R-:W-:Y:S01]  /*e7f0*/  FMUL R9, R9, R2.reuse ;  /* 0x0000000209097220 */ /* 0x088fe20000400000 */
[----:B------:R-:W-:Y:S01]  /*e800*/  ISETP.GT.AND P4, PT, R0, 0x11, P0 ;  /* 0x000000110000780c */ /* 0x000fe20000784270 */
[----:B--2---:R-:W-:Y:S01]  /*e810*/  FMUL R10, R10, R2 ;  /* 0x000000020a0a7220 */ /* 0x004fe20000400000 */
[----:B------:R-:W-:Y:S02]  /*e820*/  ISETP.GT.AND P2, PT, R0, 0x10, P1 ;  /* 0x000000100000780c */ /* 0x000fe40000f44270 */
[----:B------:R-:W-:-:S09]  /*e830*/  F2FP.BF16.F32.PACK_AB R9, RZ, R9 ;  /* 0x00000009ff09723e */ /* 0x000fd200000010ff */
[----:B------:R0:W-:Y:S01]  /*e840*/  @P4 STG.E.U16 desc[UR36][R4.64+0x22], R9 ;  /* 0x0000220904004986 */ /* 0x0001e2000c101524 */
[----:B----4-:R-:W-:-:S05]  /*e850*/  FMUL R8, R8, R2 ;  /* 0x0000000208087220 */ /* 0x010fca0000400000 */
[----:B------:R-:W-:-:S04]  /*e860*/  F2FP.BF16.F32.PACK_AB R8, RZ, R8 ;  /* 0x00000008ff08723e */ /* 0x000fc800000010ff */
[----:B------:R-:W-:Y:S02]  /*e870*/  PRMT R11, R8, 0x7610, R11 ;  /* 0x00007610080b7816 */ /* 0x000fe4000000000b */
[----:B------:R-:W-:Y:S02]  /*e880*/  F2FP.BF16.F32.PACK_AB R8, RZ, R10 ;  /* 0x0000000aff08723e */ /* 0x000fe400000010ff */
        /* <DEDUP_REMOVED lines=37> */
[----:B------:R-:W-:Y:S01]  /*eae0*/  @P4 STG.E.U16 desc[UR36][R4.64+0x42], R9 ;  /* 0x0000420904004986 */ /* 0x000fe2000c101524 */
[----:B----4-:R-:W-:-:S05]  /*eaf0*/  FMUL R8, R8, R2 ;  /* 0x0000000208087220 */ /* 0x010fca0000400000 */
[----:B------:R-:W-:-:S04]  /*eb00*/  F2FP.BF16.F32.PACK_AB R8, RZ, R8 ;  /* 0x00000008ff08723e */ /* 0x000fc800000010ff */
[----:B------:R-:W-:Y:S02]  /*eb10*/  PRMT R11, R8, 0x7610, R11 ;  /* 0x00007610080b7816 */ /* 0x000fe4000000000b */
[----:B------:R-:W-:Y:S02]  /*eb20*/  F2FP.BF16.F32.PACK_AB R8, RZ, R10 ;  /* 0x0000000aff08723e */ /* 0x000fe400000010ff */
[----:B------:R-:W2:Y:S04]  /*eb30*/  LDL.LU R10, [R1+0x50] ;  /* 0x00005000010a7983 */ /* 0x000ea80000300800 */
[----:B------:R0:W-:Y:S04]  /*eb40*/  @P3 STG.E.U16 desc[UR36][R4.64+0x40], R11 ;  /* 0x0000400b04003986 */ /* 0x0001e8000c101524 */
[----:B------:R1:W-:Y:S04]  /*eb50*/  @P2 STG.E.U16 desc[UR36][R6.64+0x40], R8 ;  /* 0x0000400806002986 */ /* 0x0003e8000c101524 */
[----:B0-----:R-:W3:Y:S04]  /*eb60*/  LDL.LU R11, [R1+0xd0] ;  /* 0x0000d000010b7983 */ /* 0x001ee80000300800 */
[----:B------:R-:W4:Y:S04]  /*eb70*/  LDL.LU R9, [R1+0x54] ;  /* 0x0000540001097983 */ /* 0x000f280000300800 */
[----:B-1----:R-:W2:Y:S01]  /*eb80*/  LDL.LU R8, [R1+0x4c] ;  /* 0x00004c0001087983 */ /* 0x002ea20000300800 */
[----:B------:R-:W-:Y:S01]  /*eb90*/  ISETP.GT.AND P2, PT, R0, 0x21, P1 ;  /* 0x000000210000780c */ /* 0x000fe20000f44270 */
[----:B--2---:R-:W-:-:S05]  /*eba0*/  FMUL R8, R8, R2 ;  /* 0x0000000208087220 */ /* 0x004fca0000400000 */
[----:B------:R-:W-:-:S07]  /*ebb0*/  F2FP.BF16.F32.PACK_AB R8, RZ, R8 ;  /* 0x00000008ff08723e */ /* 0x000fce00000010ff */
[----:B------:R0:W-:Y:S04]  /*ebc0*/  @P2 STG.E.U16 desc[UR36][R6.64+0x42], R8 ;  /* 0x0000420806002986 */ /* 0x0001e8000c101524 */
[----:B0-----:R-:W2:Y:S01]  /*ebd0*/  LDL.LU R8, [R1+0x58] ;  /* 0x0000580001087983 */ /* 0x001ea20000300800 */
[----:B------:R-:W-:Y:S01]  /*ebe0*/  ISETP.GT.AND P3, PT, R0, 0x28, P0 ;  /* 0x000000280000780c */ /* 0x000fe20000764270 */
[-C--:B------:R-:W-:Y:S01]  /*ebf0*/  FMUL R10, R10, R2.reuse ;  /* 0x000000020a0a7220 */ /* 0x080fe20000400000 */
[C---:B------:R-:W-:Y:S01]  /*ec00*/  ISETP.GT.AND P4, PT, R0.reuse, 0x29, P0 ;  /* 0x000000290000780c */ /* 0x040fe20000784270 */
[----:B----4-:R-:W-:Y:S01]  /*ec10*/  FMUL R9, R9, R2 ;  /* 0x0000000209097220 */ /* 0x010fe20000400000 */
[----:B------:R-:W-:Y:S02]  /*ec20*/  ISETP.GT.AND P2, PT, R0, 0x28, P1 ;  /* 0x000000280000780c */ /* 0x000fe40000f44270 */
[----:B------:R-:W-:-:S02]  /*ec30*/  F2FP.BF16.F32.PACK_AB R10, RZ, R10 ;  /* 0x0000000aff0a723e */ /* 0x000fc400000010ff */
[----:B------:R-:W-:-:S05]  /*ec40*/  F2FP.BF16.F32.PACK_AB R9, RZ, R9 ;  /* 0x00000009ff09723e */ /* 0x000fca00000010ff */
[----:B------:R0:W-:Y:S04]  /*ec50*/  @P3 STG.E.U16 desc[UR36][R4.64+0x50], R10 ;  /* 0x0000500a04003986 */ /* 0x0001e8000c101524 */
[----:B------:R1:W-:Y:S04]  /*ec60*/  @P4 STG.E.U16 desc[UR36][R4.64+0x52], R9 ;  /* 0x0000520904004986 */ /* 0x0003e8000c101524 */
[----:B0-----:R-:W4:Y:S04]  /*ec70*/  LDL.LU R10, [R1+0xcc] ;  /* 0x0000cc00010a7983 */ /* 0x001f280000300800 */
[----:B-1----:R-:W3:Y:S01]  /*ec80*/  LDL.LU R9, [R1+0xc8] ;  /* 0x0000c80001097983 */ /* 0x002ee20000300800 */
[----:B------:R-:W-:-:S02]  /*ec90*/  ISETP.GT.AND P4, PT, R0, 0x30, P0 ;  /* 0x000000300000780c */ /* 0x000fc40000784270 */
[----:B------:R-:W-:Y:S01]  /*eca0*/  ISETP.GT.AND P5, PT, R0, 0x31, P0 ;  /* 0x000000310000780c */ /* 0x000fe200007a4270 */
[-C--:B------:R-:W-:Y:S01]  /*ecb0*/  FMUL R234, R234, R2.reuse ;  /* 0x00000002eaea7220 */ /* 0x080fe20000400000 */
[----:B------:R-:W-:Y:S01]  /*ecc0*/  ISETP.GT.AND P3, PT, R0, 0x30, P1 ;  /* 0x000000300000780c */ /* 0x000fe20000f64270 */
[-C--:B------:R-:W-:Y:S01]  /*ecd0*/  FMUL R233, R233, R2.reuse ;  /* 0x00000002e9e97220 */ /* 0x080fe20000400000 */
[-C--:B------:R-:W-:Y:S01]  /*ece0*/  FMUL R227, R227, R2.reuse ;  /* 0x00000002e3e37220 */ /* 0x080fe20000400000 */
[----:B------:R-:W-:Y:S01]  /*ecf0*/  FMUL R220, R220, R2 ;  /* 0x00000002dcdc7220 */ /* 0x000fe20000400000 */
[----:B------:R-:W-:Y:S02]  /*ed00*/  F2FP.BF16.F32.PACK_AB R234, RZ, R234 ;  /* 0x000000eaffea723e */ /* 0x000fe400000010ff */
[----:B------:R-:W-:Y:S02]  /*ed10*/  F2FP.BF16.F32.PACK_AB R233, RZ, R233 ;  /* 0x000000e9ffe9723e */ /* 0x000fe400000010ff */
[----:B------:R-:W-:-:S02]  /*ed20*/  F2FP.BF16.F32.PACK_AB R227, RZ, R227 ;  /* 0x000000e3ffe3723e */ /* 0x000fc400000010ff */
[----:B------:R-:W-:Y:S01]  /*ed30*/  F2FP.BF16.F32.PACK_AB R220, RZ, R220 ;  /* 0x000000dcffdc723e */ /* 0x000fe200000010ff */
[-C--:B------:R-:W-:Y:S01]  /*ed40*/  FMUL R85, R85, R2.reuse ;  /* 0x0000000255557220 */ /* 0x080fe20000400000 */
[----:B--2---:R-:W-:-:S05]  /*ed50*/  FMUL R8, R8, R2 ;  /* 0x0000000208087220 */ /* 0x004fca0000400000 */
[----:B------:R-:W-:-:S05]  /*ed60*/  F2FP.BF16.F32.PACK_AB R8, RZ, R8 ;  /* 0x00000008ff08723e */ /* 0x000fca00000010ff */
[----:B------:R0:W-:Y:S04]  /*ed70*/  @P2 STG.E.U16 desc[UR36][R6.64+0x50], R8 ;  /* 0x0000500806002986 */ /* 0x0001e8000c101524 */
[----:B0-----:R-:W2:Y:S01]  /*ed80*/  LDL.LU R8, [R1+0xb8] ;  /* 0x0000b80001087983 */ /* 0x001ea20000300800 */
[----:B------:R-:W-:Y:S01]  /*ed90*/  ISETP.GT.AND P2, PT, R0, 0x29, P1 ;  /* 0x000000290000780c */ /* 0x000fe20000f44270 */
[-C--:B------:R-:W-:Y:S01]  /*eda0*/  FMUL R235, R235, R2.reuse ;  /* 0x00000002ebeb7220 */ /* 0x080fe20000400000 */
[-C--:B------:R-:W-:Y:S01]  /*edb0*/  FMUL R226, R226, R2.reuse ;  /* 0x00000002e2e27220 */ /* 0x080fe20000400000 */
[----:B------:R-:W-:-:S10]  /*edc0*/  FMUL R219, R219, R2 ;  /* 0x00000002dbdb7220 */ /* 0x000fd40000400000 */
[----:B------:R-:W-:Y:S01]  /*edd0*/  @P2 STG.E.U16 desc[UR36][R6.64+0x52], R234 ;  /* 0x000052ea06002986 */ /* 0x000fe2000c101524 */
[----:B------:R-:W-:-:S03]  /*ede0*/  ISETP.GT.AND P2, PT, R0, 0x31, P1 ;  /* 0x000000310000780c */ /* 0x000fc60000f44270 */
[----:B------:R-:W-:Y:S01]  /*edf0*/  @P4 STG.E.U16 desc[UR36][R4.64+0x60], R233 ;  /* 0x000060e904004986 */ /* 0x000fe2000c101524 */
[----:B------:R-:W-:-:S03]  /*ee00*/  ISETP.GT.AND P4, PT, R0, 0x38, P0 ;  /* 0x000000380000780c */ /* 0x000fc60000784270 */
[----:B------:R-:W-:Y:S01]  /*ee10*/  @P5 STG.E.U16 desc[UR36][R4.64+0x62], R227 ;  /* 0x000062e304005986 */ /* 0x000fe2000c101524 */
[----:B------:R-:W-:-:S03]  /*ee20*/  ISETP.GT.AND P5, PT, R0, 0x39, P0 ;  /* 0x000000390000780c */ /* 0x000fc600007a4270 */
[----:B------:R0:W-:Y:S01]  /*ee30*/  @P3 STG.E.U16 desc[UR36][R6.64+0x60], R220 ;  /* 0x000060dc06003986 */ /* 0x0001e2000c101524 */
[----:B------:R-:W-:Y:S02]  /*ee40*/  ISETP.GT.AND P3, PT, R0, 0x38, P1 ;  /* 0x000000380000780c */ /* 0x000fe40000f64270 */
[----:B------:R-:W-:Y:S02]  /*ee50*/  F2FP.BF16.F32.PACK_AB R235, RZ, R235 ;  /* 0x000000ebffeb723e */ /* 0x000fe400000010ff */
[----:B------:R-:W-:Y:S02]  /*ee60*/  F2FP.BF16.F32.PACK_AB R226, RZ, R226 ;  /* 0x000000e2ffe2723e */ /* 0x000fe400000010ff */
[----:B------:R-:W-:Y:S02]  /*ee70*/  F2FP.BF16.F32.PACK_AB R219, RZ, R219 ;  /* 0x000000dbffdb723e */ /* 0x000fe400000010ff */
[----:B0-----:R-:W-:Y:S01]  /*ee80*/  F2FP.BF16.F32.PACK_AB R220, RZ, R85 ;  /* 0x00000055ffdc723e */ /* 0x001fe200000010ff */
[----:B------:R-:W-:-:S04]  /*ee90*/  FMUL R86, R86, R2 ;  /* 0x0000000256567220 */ /* 0x000fc80000400000 */
[----:B------:R-:W-:Y:S01]  /*eea0*/  @P2 STG.E.U16 desc[UR36][R6.64+0x62], R220 ;  /* 0x000062dc06002986 */ /* 0x000fe2000c101524 */
[----:B------:R-:W-:-:S03]  /*eeb0*/  ISETP.GT.AND P2, PT, R0, 0x39, P1 ;  /* 0x000000390000780c */ /* 0x000fc60000f44270 */
[----:B------:R-:W-:Y:S01]  /*eec0*/  @P4 STG.E.U16 desc[UR36][R4.64+0x70], R235 ;  /* 0x000070eb04004986 */ /* 0x000fe2000c101524 */
[----:B------:R-:W-:-:S03]  /*eed0*/  ISETP.GT.AND P4, PT, R0, 0x40, P0 ;  /* 0x000000400000780c */ /* 0x000fc60000784270 */
[----:B------:R-:W-:Y:S01]  /*eee0*/  @P5 STG.E.U16 desc[UR36][R4.64+0x72], R226 ;  /* 0x000072e204005986 */ /* 0x000fe2000c101524 */
[----:B------:R-:W-:-:S03]  /*eef0*/  ISETP.GT.AND P5, PT, R0, 0x41, P0 ;  /* 0x000000410000780c */ /* 0x000fc600007a4270 */
[----:B------:R0:W-:Y:S01]  /*ef00*/  @P3 STG.E.U16 desc[UR36][R6.64+0x70], R219 ;  /* 0x000070db06003986 */ /* 0x0001e2000c101524 */
[----:B------:R-:W-:Y:S01]  /*ef10*/  ISETP.GT.AND P3, PT, R0, 0x40, P1 ;  /* 0x000000400000780c */ /* 0x000fe20000f64270 */
[-C--:B------:R-:W-:Y:S01]  /*ef20*/  FMUL R232, R232, R2.reuse ;  /* 0x00000002e8e87220 */ /* 0x080fe20000400000 */
[-C--:B------:R-:W-:Y:S01]  /*ef30*/  FMUL R225, R225, R2.reuse ;  /* 0x00000002e1e17220 */ /* 0x080fe20000400000 */
[----:B------:R-:W-:-:S03]  /*ef40*/  FMUL R218, R218, R2 ;  /* 0x00000002dada7220 */ /* 0x000fc60000400000 */
[----:B------:R-:W-:Y:S02]  /*ef50*/  F2FP.BF16.F32.PACK_AB R232, RZ, R232 ;  /* 0x000000e8ffe8723e */ /* 0x000fe400000010ff */
[----:B------:R-:W-:Y:S02]  /*ef60*/  F2FP.BF16.F32.PACK_AB R225, RZ, R225 ;  /* 0x000000e1ffe1723e */ /* 0x000fe400000010ff */
[----:B0-----:R-:W-:Y:S02]  /*ef70*/  F2FP.BF16.F32.PACK_AB R219, RZ, R86 ;  /* 0x00000056ffdb723e */ /* 0x001fe400000010ff */
[----:B------:R-:W-:Y:S01]  /*ef80*/  F2FP.BF16.F32.PACK_AB R218, RZ, R218 ;  /* 0x000000daffda723e */ /* 0x000fe200000010ff */
[-C--:B------:R-:W-:Y:S02]  /*ef90*/  FMUL R87, R87, R2.reuse ;  /* 0x0000000257577220 */ /* 0x080fe40000400000 */
[----:B------:R0:W-:Y:S01]  /*efa0*/  @P2 STG.E.U16 desc[UR36][R6.64+0x72], R219 ;  /* 0x000072db06002986 */ /* 0x0001e2000c101524 */
[----:B------:R-:W-:Y:S01]  /*efb0*/  ISETP.GT.AND P2, PT, R0, 0x41, P1 ;  /* 0x000000410000780c */ /* 0x000fe20000f44270 */
[----:B------:R-:W-:-:S02]  /*efc0*/  FMUL R217, R217, R2 ;  /* 0x00000002d9d97220 */ /* 0x000fc40000400000 */
[----:B------:R-:W-:Y:S01]  /*efd0*/  @P4 STG.E.U16 desc[UR36][R4.64+0x80], R232 ;  /* 0x000080e804004986 */ /* 0x000fe2000c101524 */
[----:B------:R-:W-:-:S03]  /*efe0*/  ISETP.GT.AND P4, PT, R0, 0x48, P0 ;  /* 0x000000480000780c */ /* 0x000fc60000784270 */
[----:B------:R-:W-:Y:S01]  /*eff0*/  @P5 STG.E.U16 desc[UR36][R4.64+0x82], R225 ;  /* 0x000082e104005986 */ /* 0x000fe2000c101524 */
[----:B------:R-:W-:-:S03]  /*f000*/  ISETP.GT.AND P5, PT, R0, 0x49, P0 ;  /* 0x000000490000780c */ /* 0x000fc600007a4270 */
[----:B------:R1:W-:Y:S01]  /*f010*/  @P3 STG.E.U16 desc[UR36][R6.64+0x80], R218 ;  /* 0x000080da06003986 */ /* 0x0003e2000c101524 */
[----:B------:R-:W-:Y:S01]  /*f020*/  ISETP.GT.AND P3, PT, R0, 0x48, P1 ;  /* 0x000000480000780c */ /* 0x000fe20000f64270 */
[-C--:B------:R-:W-:Y:S01]  /*f030*/  FMUL R231, R231, R2.reuse ;  /* 0x00000002e7e77220 */ /* 0x080fe20000400000 */
[----:B------:R-:W-:Y:S01]  /*f040*/  FMUL R224, R224, R2 ;  /* 0x00000002e0e07220 */ /* 0x000fe20000400000 */
[----:B------:R-:W-:Y:S02]  /*f050*/  F2FP.BF16.F32.PACK_AB R220, RZ, R87 ;  /* 0x00000057ffdc723e */ /* 0x000fe400000010ff */
[----:B------:R-:W-:Y:S02]  /*f060*/  F2FP.BF16.F32.PACK_AB R217, RZ, R217 ;  /* 0x000000d9ffd9723e */ /* 0x000fe400000010ff */
[----:B0-----:R-:W-:Y:S02]  /*f070*/  PRMT R219, R220, 0x7610, R219 ;  /* 0x00007610dcdb7816 */ /* 0x001fe400000000db */
[----:B------:R-:W-:-:S02]  /*f080*/  F2FP.BF16.F32.PACK_AB R231, RZ, R231 ;  /* 0x000000e7ffe7723e */ /* 0x000fc400000010ff */
[----:B------:R-:W-:Y:S02]  /*f090*/  F2FP.BF16.F32.PACK_AB R224, RZ, R224 ;  /* 0x000000e0ffe0723e */ /* 0x000fe400000010ff */
[----:B-1----:R-:W-:Y:S01]  /*f0a0*/  PRMT R218, R217, 0x7610, R218 ;  /* 0x00007610d9da7816 */ /* 0x002fe200000000da */
[----:B------:R-:W-:Y:S01]  /*f0b0*/  @P2 STG.E.U16 desc[UR36][R6.64+0x82], R219 ;  /* 0x000082db06002986 */ /* 0x000fe2000c101524 */
[----:B------:R-:W-:-:S03]  /*f0c0*/  ISETP.GT.AND P2, PT, R0, 0x49, P1 ;  /* 0x000000490000780c */ /* 0x000fc60000f44270 */
[----:B------:R-:W-:Y:S01]  /*f0d0*/  @P4 STG.E.U16 desc[UR36][R4.64+0x90], R231 ;  /* 0x000090e704004986 */ /* 0x000fe2000c101524 */
[----:B------:R-:W-:-:S03]  /*f0e0*/  ISETP.GT.AND P4, PT, R0, 0x50, P0 ;  /* 0x000000500000780c */ /* 0x000fc60000784270 */
[----:B------:R-:W-:Y:S01]  /*f0f0*/  @P5 STG.E.U16 desc[UR36][R4.64+0x92], R224 ;  /* 0x000092e004005986 */ /* 0x000fe2000c101524 */
[----:B------:R-:W-:Y:S01]  /*f100*/  ISETP.GT.AND P5, PT, R0, 0x51, P0 ;  /* 0x000000510000780c */ /* 0x000fe200007a4270 */
[-C--:B------:R-:W-:Y:S02]  /*f110*/  FMUL R16, R16, R2.reuse ;  /* 0x0000000210107220 */ /* 0x080fe40000400000 */
[----:B------:R-:W-:Y:S01]  /*f120*/  @P3 STG.E.U16 desc[UR36][R6.64+0x90], R218 ;  /* 0x000090da06003986 */ /* 0x000fe2000c101524 */
[----:B------:R-:W-:Y:S01]  /*f130*/  ISETP.GT.AND P3, PT, R0, 0x50, P1 ;  /* 0x000000500000780c */ /* 0x000fe20000f64270 */
[-C--:B------:R-:W-:Y:S01]  /*f140*/  FMUL R230, R230, R2.reuse ;  /* 0x00000002e6e67220 */ /* 0x080fe20000400000 */
[-C--:B------:R-:W-:Y:S01]  /*f150*/  FMUL R223, R223, R2.reuse ;  /* 0x00000002dfdf7220 */ /* 0x080fe20000400000 */
[----:B------:R-:W-:Y:S01]  /*f160*/  FMUL R216, R216, R2 ;  /* 0x00000002d8d87220 */ /* 0x000fe20000400000 */
[----:B------:R-:W-:Y:S02]  /*f170*/  F2FP.BF16.F32.PACK_AB R217, RZ, R16 ;  /* 0x00000010ffd9723e */ /* 0x000fe400000010ff */
[----:B------:R-:W-:-:S02]  /*f180*/  F2FP.BF16.F32.PACK_AB R230, RZ, R230 ;  /* 0x000000e6ffe6723e */ /* 0x000fc400000010ff */
[----:B------:R-:W-:Y:S02]  /*f190*/  F2FP.BF16.F32.PACK_AB R223, RZ, R223 ;  /* 0x000000dfffdf723e */ /* 0x000fe400000010ff */
[----:B------:R-:W-:Y:S01]  /*f1a0*/  F2FP.BF16.F32.PACK_AB R216, RZ, R216 ;  /* 0x000000d8ffd8723e */ /* 0x000fe200000010ff */
[----:B------:R-:W-:Y:S01]  /*f1b0*/  @P2 STG.E.U16 desc[UR36][R6.64+0x92], R217 ;  /* 0x000092d906002986 */ /* 0x000fe2000c101524 */
[----:B------:R-:W-:-:S03]  /*f1c0*/  ISETP.GT.AND P2, PT, R0, 0x51, P1 ;  /* 0x000000510000780c */ /* 0x000fc60000f44270 */
[----:B------:R-:W-:Y:S01]  /*f1d0*/  @P4 STG.E.U16 desc[UR36][R4.64+0xa0], R230 ;  /* 0x0000a0e604004986 */ /* 0x000fe2000c101524 */
[----:B------:R-:W-:-:S03]  /*f1e0*/  ISETP.GT.AND P4, PT, R0, 0x58, P0 ;  /* 0x000000580000780c */ /* 0x000fc60000784270 */
[----:B------:R-:W-:Y:S01]  /*f1f0*/  @P5 STG.E.U16 desc[UR36][R4.64+0xa2], R223 ;  /* 0x0000a2df04005986 */ /* 0x000fe2000c101524 */
[C---:B------:R-:W-:Y:S01]  /*f200*/  ISETP.GT.AND P5, PT, R0.reuse, 0x59, P0 ;  /* 0x000000590000780c */ /* 0x040fe200007a4270 */
[-C--:B------:R-:W-:Y:S02]  /*f210*/  FMUL R237, R83, R2.reuse ;  /* 0x0000000253ed7220 */ /* 0x080fe40000400000 */
[----:B------:R-:W-:Y:S01]  /*f220*/  @P3 STG.E.U16 desc[UR36][R6.64+0xa0], R216 ;  /* 0x0000a0d806003986 */ /* 0x000fe2000c101524 */
[----:B------:R-:W-:Y:S01]  /*f230*/  ISETP.GT.AND P3, PT, R0, 0x58, P1 ;  /* 0x000000580000780c */ /* 0x000fe20000f64270 */
[-C--:B------:R-:W-:Y:S01]  /*f240*/  FMUL R229, R229, R2.reuse ;  /* 0x00000002e5e57220 */ /* 0x080fe20000400000 */
[-C--:B------:R-:W-:Y:S01]  /*f250*/  FMUL R222, R222, R2.reuse ;  /* 0x00000002dede7220 */ /* 0x080fe20000400000 */
[----:B------:R-:W-:Y:S01]  /*f260*/  F2FP.BF16.F32.PACK_AB R237, RZ, R237 ;  /* 0x000000edffed723e */ /* 0x000fe200000010ff */
[-C--:B------:R-:W-:Y:S01]  /*f270*/  FMUL R236, R84, R2.reuse ;  /* 0x0000000254ec7220 */ /* 0x080fe20000400000 */
[-C--:B------:R-:W-:Y:S01]  /*f280*/  FMUL R228, R228, R2.reuse ;  /* 0x00000002e4e47220 */ /* 0x080fe20000400000 */
[----:B------:R-:W-:Y:S01]  /*f290*/  F2FP.BF16.F32.PACK_AB R229, RZ, R229 ;  /* 0x000000e5ffe5723e */ /* 0x000fe200000010ff */
[----:B------:R-:W-:Y:S01]  /*f2a0*/  FMUL R221, R221, R2 ;  /* 0x00000002dddd7220 */ /* 0x000fe20000400000 */
[----:B------:R-:W-:Y:S01]  /*f2b0*/  F2FP.BF16.F32.PACK_AB R222, RZ, R222 ;  /* 0x000000deffde723e */ /* 0x000fe200000010ff */
[----:B------:R-:W-:Y:S01]  /*f2c0*/  @P2 STG.E.U16 desc[UR36][R6.64+0xa2], R237 ;  /* 0x0000a2ed06002986 */ /* 0x000fe2000c101524 */
[----:B------:R-:W-:-:S03]  /*f2d0*/  ISETP.GT.AND P2, PT, R0, 0x59, P1 ;  /* 0x000000590000780c */ /* 0x000fc60000f44270 */
[----:B------:R-:W-:Y:S01]  /*f2e0*/  @P4 STG.E.U16 desc[UR36][R4.64+0xb0], R229 ;  /* 0x0000b0e504004986 */ /* 0x000fe2000c101524 */
[----:B------:R-:W-:-:S03]  /*f2f0*/  ISETP.GT.AND P4, PT, R0, 0x60, P0 ;  /* 0x000000600000780c */ /* 0x000fc60000784270 */
[----:B------:R-:W-:Y:S01]  /*f300*/  @P5 STG.E.U16 desc[UR36][R4.64+0xb2], R222 ;  /* 0x0000b2de04005986 */ /* 0x000fe2000c101524 */
[----:B------:R-:W-:Y:S01]  /*f310*/  ISETP.GT.AND P5, PT, R0, 0x61, P0 ;  /* 0x000000610000780c */ /* 0x000fe200007a4270 */
[----:B---3--:R-:W-:Y:S01]  /*f320*/  FMUL R9, R9, R2 ;  /* 0x0000000209097220 */ /* 0x008fe20000400000 */
[----:B------:R-:W-:Y:S01]  /*f330*/  F2FP.BF16.F32.PACK_AB R236, RZ, R236 ;  /* 0x000000ecffec723e */ /* 0x000fe200000010ff */
[----:B----4-:R-:W-:Y:S01]  /*f340*/  FMUL R10, R10, R2 ;  /* 0x000000020a0a7220 */ /* 0x010fe20000400000 */
[----:B------:R-:W-:Y:S01]  /*f350*/  F2FP.BF16.F32.PACK_AB R228, RZ, R228 ;  /* 0x000000e4ffe4723e */ /* 0x000fe200000010ff */
[-C--:B------:R-:W-:Y:S01]  /*f360*/  FMUL R11, R11, R2.reuse ;  /* 0x000000020b0b7220 */ /* 0x080fe20000400000 */
[----:B------:R-:W-:Y:S01]  /*f370*/  F2FP.BF16.F32.PACK_AB R221, RZ, R221 ;  /* 0x000000ddffdd723e */ /* 0x000fe200000010ff */
[-C--:B------:R-:W-:Y:S01]  /*f380*/  FMUL R12, R12, R2.reuse ;  /* 0x000000020c0c7220 */ /* 0x080fe20000400000 */
[----:B------:R-:W-:Y:S01]  /*f390*/  F2FP.BF16.F32.PACK_AB R9, RZ, R9 ;  /* 0x00000009ff09723e */ /* 0x000fe200000010ff */
[----:B------:R-:W-:Y:S01]  /*f3a0*/  FMUL R13, R13, R2 ;  /* 0x000000020d0d7220 */ /* 0x000fe20000400000 */
        /* <DEDUP_REMOVED lines=19> */
[----:B------:R-:W-:Y:S01]  /*f4e0*/  USHF.L.U32 UR12, UR8, 0x8, URZ ;  /* 0x00000008080c7899 */ /* 0x000fe2000800063f */
[----:B------:R-:W-:Y:S01]  /*f4f0*/  F2FP.BF16.F32.PACK_AB R20, RZ, R20 ;  /* 0x00000014ff14723e */ /* 0x000fe200000010ff */
[----:B------:R-:W-:Y:S01]  /*f500*/  USHF.L.U64.HI UR11, UR8, 0x8, UR9 ;  /* 0x00000008080b7899 */ /* 0x000fe20008010209 */
[----:B------:R-:W-:Y:S01]  /*f510*/  F2FP.BF16.F32.PACK_AB R22, RZ, R22 ;  /* 0x00000016ff16723e */ /* 0x000fe200000010ff */
[-C--:B------:R-:W-:Y:S01]  /*f520*/  FMUL R152, R152, R2.reuse ;  /* 0x0000000298987220 */ /* 0x080fe20000400000 */
[----:B------:R-:W-:Y:S01]  /*f530*/  F2FP.BF16.F32.PACK_AB R23, RZ, R23 ;  /* 0x00000017ff17723e */ /* 0x000fe200000010ff */
[-C--:B------:R-:W-:Y:S01]  /*f540*/  FMUL R153, R153, R2.reuse ;  /* 0x0000000299997220 */ /* 0x080fe20000400000 */
[-C--:B------:R-:W-:Y:S01]  /*f550*/  FMUL R154, R154, R2.reuse ;  /* 0x000000029a9a7220 */ /* 0x080fe20000400000 */
        /* <DEDUP_REMOVED lines=9> */
[-C--:B--2---:R-:W-:Y:S01]  /*f5f0*/  FMUL R8, R8, R2.reuse ;  /* 0x0000000208087220 */ /* 0x084fe20000400000 */
[-C--:B------:R-:W-:Y:S01]  /*f600*/  FMUL R163, R163, R2.reuse ;  /* 0x00000002a3a37220 */ /* 0x080fe20000400000 */
[-C--:B------:R-:W-:Y:S01]  /*f610*/  FMUL R164, R164, R2.reuse ;  /* 0x00000002a4a47220 */ /* 0x080fe20000400000 */
[-C--:B------:R-:W-:Y:S01]  /*f620*/  FMUL R165, R165, R2.reuse ;  /* 0x00000002a5a57220 */ /* 0x080fe20000400000 */
[----:B------:R-:W-:Y:S01]  /*f630*/  FMUL R166, R166, R2 ;  /* 0x00000002a6a67220 */ /* 0x000fe20000400000 */
[----:B------:R-:W-:Y:S01]  /*f640*/  F2FP.BF16.F32.PACK_AB R8, RZ, R8 ;  /* 0x00000008ff08723e */ /* 0x000fe200000010ff */
[-C--:B------:R-:W-:Y:S01]  /*f650*/  FMUL R167, R167, R2.reuse ;  /* 0x00000002a7a77220 */ /* 0x080fe20000400000 */
[-C--:B------:R-:W-:Y:S01]  /*f660*/  FMUL R168, R168, R2.reuse ;  /* 0x00000002a8a87220 */ /* 0x080fe20000400000 */
[-C--:B------:R-:W-:Y:S01]  /*f670*/  FMUL R169, R169, R2.reuse ;  /* 0x00000002a9a97220 */ /* 0x080fe20000400000 */
[----:B------:R-:W-:Y:S01]  /*f680*/  FMUL R170, R170, R2 ;  /* 0x00000002aaaa7220 */ /* 0x000fe20000400000 */
[----:B------:R0:W-:Y:S01]  /*f690*/  @P3 STG.E.U16 desc[UR36][R6.64+0xb0], R8 ;  /* 0x0000b00806003986 */ /* 0x0001e2000c101524 */
[----:B------:R-:W-:-:S03]  /*f6a0*/  ISETP.GT.AND P3, PT, R0, 0x60, P1 ;  /* 0x000000600000780c */ /* 0x000fc60000f64270 */
[----:B------:R-:W-:Y:S01]  /*f6b0*/  @P2 STG.E.U16 desc[UR36][R6.64+0xb2], R236 ;  /* 0x0000b2ec06002986 */ /* 0x000fe2000c101524 */
[----:B------:R-:W-:-:S03]  /*f6c0*/  ISETP.GT.AND P2, PT, R0, 0x61, P1 ;  /* 0x000000610000780c */ /* 0x000fc60000f44270 */
[----:B------:R-:W-:Y:S01]  /*f6d0*/  @P4 STG.E.U16 desc[UR36][R4.64+0xc0], R228 ;  /* 0x0000c0e404004986 */ /* 0x000fe2000c101524 */
[----:B------:R-:W-:-:S03]  /*f6e0*/  ISETP.GT.AND P4, PT, R0, 0x68, P0 ;  /* 0x000000680000780c */ /* 0x000fc60000784270 */
[----:B------:R-:W-:Y:S01]  /*f6f0*/  @P5 STG.E.U16 desc[UR36][R4.64+0xc2], R221 ;  /* 0x0000c2dd04005986 */ /* 0x000fe2000c101524 */
[----:B------:R-:W-:-:S03]  /*f700*/  ISETP.GT.AND P5, PT, R0, 0x69, P0 ;  /* 0x000000690000780c */ /* 0x000fc600007a4270 */
        /* <DEDUP_REMOVED lines=17> */
[C---:B------:R-:W-:Y:S02]  /*f820*/  ISETP.GT.AND P3, PT, R0.reuse, 0x78, P1 ;  /* 0x000000780000780c */ /* 0x040fe40000f64270 */
[----:B------:R-:W-:Y:S01]  /*f830*/  ISETP.GT.AND P1, PT, R0, 0x79, P1 ;  /* 0x000000790000780c */ /* 0x000fe20000f24270 */
[----:B------:R-:W-:Y:S04]  /*f840*/  @P2 STG.E.U16 desc[UR36][R6.64+0xe2], R19 ;  /* 0x0000e21306002986 */ /* 0x000fe8000c101524 */
[----:B------:R-:W-:Y:S04]  /*f850*/  @P4 STG.E.U16 desc[UR36][R4.64+0xf0], R20 ;  /* 0x0000f01404004986 */ /* 0x000fe8000c101524 */
[----:B------:R-:W-:Y:S02]  /*f860*/  @P0 STG.E.U16 desc[UR36][R4.64+0xf2], R21 ;  /* 0x0000f21504000986 */ /* 0x000fe4000c101524 */
[----:B0-----:R-:W-:-:S02]  /*f870*/  @P3 IMAD.MOV.U32 R8, RZ, RZ, R6 ;  /* 0x000000ffff083224 */ /* 0x001fc400078e0006 */
[----:B-1----:R-:W-:Y:S01]  /*f880*/  @P3 IMAD.MOV.U32 R9, RZ, RZ, R7 ;  /* 0x000000ffff093224 */ /* 0x002fe200078e0007 */
[----:B------:R-:W-:Y:S01]  /*f890*/  ISETP.GT.AND P0, PT, R3, 0x80, PT ;  /* 0x000000800300780c */ /* 0x000fe20003f04270 */
[-C--:B------:R-:W-:Y:S01]  /*f8a0*/  FMUL R171, R171, R2.reuse ;  /* 0x00000002abab7220 */ /* 0x080fe20000400000 */
[-C--:B------:R-:W-:Y:S01]  /*f8b0*/  FMUL R172, R172, R2.reuse ;  /* 0x00000002acac7220 */ /* 0x080fe20000400000 */
[-C--:B------:R-:W-:Y:S01]  /*f8c0*/  FMUL R173, R173, R2.reuse ;  /* 0x00000002adad7220 */ /* 0x080fe20000400000 */
[----:B------:R0:W-:Y:S01]  /*f8d0*/  @P3 STG.E.U16 desc[UR36][R8.64+0xf0], R22 ;  /* 0x0000f01608003986 */ /* 0x0001e2000c101524 */
[C---:B------:R-:W-:Y:S02]  /*f8e0*/  ISETP.GT.AND P4, PT, R0.reuse, RZ, P0 ;  /* 0x000000ff0000720c */ /* 0x040fe40000784270 */
[----:B------:R-:W-:Y:S01]  /*f8f0*/  ISETP.GT.AND P2, PT, R0, 0x1, P0 ;  /* 0x000000010000780c */ /* 0x000fe20000744270 */
[-C--:B------:R-:W-:Y:S01]  /*f900*/  FMUL R174, R174, R2.reuse ;  /* 0x00000002aeae7220 */ /* 0x080fe20000400000 */
[-C--:B------:R-:W-:Y:S01]  /*f910*/  FMUL R175, R175, R2.reuse ;  /* 0x00000002afaf7220 */ /* 0x080fe20000400000 */
[-C--:B------:R-:W-:Y:S01]  /*f920*/  FMUL R176, R176, R2.reuse ;  /* 0x00000002b0b07220 */ /* 0x080fe20000400000 */
[-C--:B------:R-:W-:Y:S01]  /*f930*/  FMUL R177, R177, R2.reuse ;  /* 0x00000002b1b17220 */ /* 0x080fe20000400000 */
[-C--:B------:R-:W-:Y:S01]  /*f940*/  FMUL R178, R178, R2.reuse ;  /* 0x00000002b2b27220 */ /* 0x080fe20000400000 */
[-C--:B------:R-:W-:Y:S01]  /*f950*/  FMUL R179, R179, R2.reuse ;  /* 0x00000002b3b37220 */ /* 0x080fe20000400000 */
[-C--:B------:R-:W-:Y:S01]  /*f960*/  FMUL R180, R180, R2.reuse ;  /* 0x00000002b4b47220 */ /* 0x080fe20000400000 */
[----:B------:R-:W-:Y:S01]  /*f970*/  FMUL R181, R181, R2 ;  /* 0x00000002b5b57220 */ /* 0x000fe20000400000 */
[----:B0-----:R-:W-:-:S02]  /*f980*/  @P1 IMAD.MOV.U32 R8, RZ, RZ, R6 ;  /* 0x000000ffff081224 */ /* 0x001fc400078e0006 */
[-C--:B------:R-:W-:Y:S01]  /*f990*/  FMUL R182, R182, R2.reuse ;  /* 0x00000002b6b67220 */ /* 0x080fe20000400000 */
[----:B------:R-:W-:Y:S01]  /*f9a0*/  @P1 IMAD.MOV.U32 R9, RZ, RZ, R7 ;  /* 0x000000ffff091224 */ /* 0x000fe200078e0007 */
[----:B------:R-:W-:Y:S01]  /*f9b0*/  IADD3 R6, P3, R4, UR12, RZ ;  /* 0x0000000c04067c10 */ /* 0x000fe2000ff7e0ff */
[-C--:B------:R-:W-:Y:S01]  /*f9c0*/  FMUL R183, R183, R2.reuse ;  /* 0x00000002b7b77220 */ /* 0x080fe20000400000 */
[-C--:B------:R-:W-:Y:S01]  /*f9d0*/  FMUL R184, R184, R2.reuse ;  /* 0x00000002b8b87220 */ /* 0x080fe20000400000 */
[-C--:B------:R-:W-:Y:S01]  /*f9e0*/  FMUL R185, R185, R2.reuse ;  /* 0x00000002b9b97220 */ /* 0x080fe20000400000 */
[----:B------:R0:W-:Y:S01]  /*f9f0*/  @P1 STG.E.U16 desc[UR36][R8.64+0xf2], R23 ;  /* 0x0000f21708001986 */ /* 0x0001e2000c101524 */
[----:B------:R-:W-:Y:S02]  /*fa00*/  ISETP.GT.AND P1, PT, R3, 0x88, PT ;  /* 0x000000880300780c */ /* 0x000fe40003f24270 */
[----:B------:R-:W-:Y:S01]  /*fa10*/  IADD3.X R7, R5, UR11, RZ, P3, !PT ;  /* 0x0000000b05077c10 */ /* 0x000fe20009ffe4ff */
[-C--:B------:R-:W-:Y:S01]  /*fa20*/  FMUL R186, R186, R2.reuse ;  /* 0x00000002baba7220 */ /* 0x080fe20000400000 */
[----:B------:R-:W-:Y:S01]  /*fa30*/  ISETP.GT.AND P3, PT, R0, RZ, P1 ;  /* 0x000000ff0000720c */ /* 0x000fe20000f64270 */
[----:B------:R-:W-:Y:S01]  /*fa40*/  FMUL R187, R187, R2 ;  /* 0x00000002bbbb7220 */ /* 0x000fe20000400000 */
[----:B------:R-:W-:Y:S01]  /*fa50*/  IADD3 R12, P5, R6, UR5, RZ ;  /* 0x00000005060c7c10 */ /* 0x000fe2000ffbe0ff */
[----:B------:R-:W-:Y:S01]  /*fa60*/  @P4 STG.E.U16 desc[UR36][R6.64], R152 ;  /* 0x0000009806004986 */ /* 0x000fe2000c101524 */
[----:B------:R-:W-:-:S02]  /*fa70*/  ISETP.GT.AND P4, PT, R0, 0x1, P1 ;  /* 0x000000010000780c */ /* 0x000fc40000f84270 */
[----:B------:R-:W-:Y:S01]  /*fa80*/  IADD3.X R13, R7, UR4, RZ, P5, !PT ;  /* 0x00000004070d7c10 */ /* 0x000fe2000affe4ff */
[----:B------:R-:W-:Y:S01]  /*fa90*/  @P2 STG.E.U16 desc[UR36][R6.64+0x2], R153 ;  /* 0x0000029906002986 */ /* 0x000fe2000c101524 */
[----:B------:R-:W-:Y:S01]  /*faa0*/  IADD3 R14, P2, R6, UR5, RZ ;  /* 0x00000005060e7c10 */ /* 0x000fe2000ff5e0ff */
[-C--:B------:R-:W-:Y:S01]  /*fab0*/  FMUL R188, R188, R2.reuse ;  /* 0x00000002bcbc7220 */ /* 0x080fe20000400000 */
[-C--:B------:R-:W-:Y:S01]  /*fac0*/  FMUL R189, R189, R2.reuse ;  /* 0x00000002bdbd7220 */ /* 0x080fe20000400000 */
[-C--:B------:R-:W-:Y:S01]  /*fad0*/  FMUL R190, R190, R2.reuse ;  /* 0x00000002bebe7220 */ /* 0x080fe20000400000 */
[----:B------:R-:W-:Y:S01]  /*fae0*/  IADD3.X R15, R7, UR4, RZ, P2, !PT ;  /* 0x00000004070f7c10 */ /* 0x000fe200097fe4ff */
[----:B------:R1:W-:Y:S01]  /*faf0*/  @P3 STG.E.U16 desc[UR36][R12.64], R154 ;  /* 0x0000009a0c003986 */ /* 0x0003e2000c101524 */
[----:B------:R-:W-:Y:S01]  /*fb00*/  ISETP.GT.AND P3, PT, R0, 0x8, P0 ;  /* 0x000000080000780c */ /* 0x000fe20000764270 */
[----:B0-----:R-:W-:Y:S02]  /*fb10*/  FMUL R8, R156, R2 ;  /* 0x000000029c087220 */ /* 0x001fe40000400000 */
[----:B------:R-:W-:Y:S01]  /*fb20*/  @P4 STG.E.U16 desc[UR36][R14.64+0x2], R155 ;  /* 0x0000029b0e004986 */ /* 0x000fe2000c101524 */
[----:B------:R-:W-:-:S02]  /*fb30*/  ISETP.GT.AND P4, PT, R0, 0x9, P0 ;  /* 0x000000090000780c */ /* 0x000fc40000784270 */
[----:B------:R-:W-:Y:S01]  /*fb40*/  ISETP.GT.AND P2, PT, R0, 0x8, P1 ;  /* 0x000000080000780c */ /* 0x000fe20000f44270 */
[----:B------:R-:W-:Y:S01]  /*fb50*/  FMUL R10, R157, R2 ;  /* 0x000000029d0a7220 */ /* 0x000fe20000400000 */
[----:B------:R-:W-:Y:S01]  /*fb60*/  F2FP.BF16.F32.PACK_AB R8, RZ, R8 ;  /* 0x00000008ff08723e */ /* 0x000fe200000010ff */
[-C--:B------:R-:W-:Y:S01]  /*fb70*/  FMUL R191, R191, R2.reuse ;  /* 0x00000002bfbf7220 */ /* 0x080fe20000400000 */
[-C--:B------:R-:W-:Y:S01]  /*fb80*/  FMUL R192, R192, R2.reuse ;  /* 0x00000002c0c07220 */ /* 0x080fe20000400000 */
[----:B-1----:R-:W-:Y:S02]  /*fb90*/  IMAD.U32 R13, RZ, RZ, UR5 ;  /* 0x00000005ff0d7e24 */ /* 0x002fe4000f8e00ff */
[-C--:B------:R-:W-:Y:S01]  /*fba0*/  FMUL R9, R158, R2.reuse ;  /* 0x000000029e097220 */ /* 0x080fe20000400000 */
[----:B------:R-:W-:Y:S02]  /*fbb0*/  IMAD.U32 R11, RZ, RZ, UR4 ;  /* 0x00000004ff0b7e24 */ /* 0x000fe4000f8e00ff */
[-C--:B------:R-:W-:Y:S01]  /*fbc0*/  FMUL R193, R193, R2.reuse ;  /* 0x00000002c1c17220 */ /* 0x080fe20000400000 */
[----:B------:R-:W-:Y:S01]  /*fbd0*/  FMUL R194, R194, R2 ;  /* 0x00000002c2c27220 */ /* 0x000fe20000400000 */
[----:B------:R-:W-:Y:S01]  /*fbe0*/  IADD3 R12, P5, P6, R13, UR12, R4 ;  /* 0x0000000c0d0c7c10 */ /* 0x000fe2000febe004 */
[----:B------:R0:W-:Y:S01]  /*fbf0*/  @P3 STG.E.U16 desc[UR36][R6.64+0x10], R8 ;  /* 0x0000100806003986 */ /* 0x0001e2000c101524 */
[----:B------:R-:W-:-:S02]  /*fc00*/  F2FP.BF16.F32.PACK_AB R10, RZ, R10 ;  /* 0x0000000aff0a723e */ /* 0x000fc400000010ff */
[----:B------:R-:W-:Y:S01]  /*fc10*/  F2FP.BF16.F32.PACK_AB R9, RZ, R9 ;  /* 0x00000009ff09723e */ /* 0x000fe200000010ff */
[-C--:B------:R-:W-:Y:S01]  /*fc20*/  FMUL R195, R195, R2.reuse ;  /* 0x00000002c3c37220 */ /* 0x080fe20000400000 */
[----:B------:R-:W-:Y:S01]  /*fc30*/  IADD3.X R13, R11, UR11, R5, P5, P6 ;  /* 0x0000000b0b0d7c10 */ /* 0x000fe2000afec405 */
[----:B------:R-:W-:Y:S01]  /*fc40*/  FMUL R196, R196, R2 ;  /* 0x00000002c4c47220 */ /* 0x000fe20000400000 */
[C---:B------:R-:W-:Y:S01]  /*fc50*/  ISETP.GT.AND P3, PT, R0.reuse, 0x9, P1 ;  /* 0x000000090000780c */ /* 0x040fe20000f64270 */
[----:B------:R-:W-:Y:S04]  /*fc60*/  @P4 STG.E.U16 desc[UR36][R6.64+0x12], R10 ;  /* 0x0000120a06004986 */ /* 0x000fe8000c101524 */
[----:B------:R1:W-:Y:S01]  /*fc70*/  @P2 STG.E.U16 desc[UR36][R12.64+0x10], R9 ;  /* 0x000010090c002986 */ /* 0x0003e2000c101524 */
[----:B------:R-:W-:-:S02]  /*fc80*/  ISETP.GT.AND P2, PT, R0, 0x10, P0 ;  /* 0x000000100000780c */ /* 0x000fc40000744270 */
[----:B------:R-:W-:Y:S01]  /*fc90*/  F2FP.BF16.F32.PACK_AB R159, RZ, R159 ;  /* 0x0000009fff9f723e */ /* 0x000fe200000010ff */
[-C--:B------:R-:W-:Y:S01]  /*fca0*/  FMUL R197, R197, R2.reuse ;  /* 0x00000002c5c57220 */ /* 0x080fe20000400000 */
[----:B------:R-:W-:Y:S01]  /*fcb0*/  ISETP.GT.AND P5, PT, R0, 0x10, P1 ;  /* 0x000000100000780c */ /* 0x000fe20000fa4270 */
[----:B------:R-:W-:Y:S01]  /*fcc0*/  FMUL R198, R198, R2 ;  /* 0x00000002c6c67220 */ /* 0x000fe20000400000 */
[----:B------:R-:W-:Y:S01]  /*fcd0*/  F2FP.BF16.F32.PACK_AB R160, RZ, R160 ;  /* 0x000000a0ffa0723e */ /* 0x000fe200000010ff */
[----:B------:R-:W-:Y:S01]  /*fce0*/  FMUL R199, R199, R2 ;  /* 0x00000002c7c77220 */ /* 0x000fe20000400000 */
[----:B0-----:R-:W-:Y:S01]  /*fcf0*/  @P3 MOV R8, R12 ;  /* 0x0000000c00083202 */ /* 0x001fe20000000f00 */
[-C--:B------:R-:W-:Y:S01]  /*fd00*/  FMUL R200, R200, R2.reuse ;  /* 0x00000002c8c87220 */ /* 0x080fe20000400000 */
[-C--:B------:R-:W-:Y:S01]  /*fd10*/  FMUL R201, R201, R2.reuse ;  /* 0x00000002c9c97220 */ /* 0x080fe20000400000 */
[----:B-1----:R-:W-:Y:S01]  /*fd20*/  @P3 IMAD.MOV.U32 R9, RZ, RZ, R13 ;  /* 0x000000ffff093224 */ /* 0x002fe200078e000d */
[----:B------:R-:W-:Y:S01]  /*fd30*/  ISETP.GT.AND P4, PT, R0, 0x11, P0 ;  /* 0x000000110000780c */ /* 0x000fe20000784270 */
[-C--:B------:R-:W-:Y:S01]  /*fd40*/  FMUL R202, R202, R2.reuse ;  /* 0x00000002caca7220 */ /* 0x080fe20000400000 */
[-C--:B------:R-:W-:Y:S01]  /*fd50*/  FMUL R203, R203, R2.reuse ;  /* 0x00000002cbcb7220 */ /* 0x080fe20000400000 */
[----:B------:R-:W-:Y:S01]  /*fd60*/  FMUL R204, R204, R2 ;  /* 0x00000002cccc7220 */ /* 0x000fe20000400000 */
[----:B------:R0:W-:Y:S04]  /*fd70*/  @P3 STG.E.U16 desc[UR36][R8.64+0x12], R159 ;  /* 0x0000129f08003986 */ /* 0x0001e8000c101524 */
[----:B------:R-:W-:Y:S01]  /*fd80*/  @P2 STG.E.U16 desc[UR36][R6.64+0x20], R160 ;  /* 0x000020a006002986 */ /* 0x000fe2000c101524 */
[----:B------:R-:W-:-:S02]  /*fd90*/  ISETP.GT.AND P2, PT, R0, 0x11, P1 ;  /* 0x000000110000780c */ /* 0x000fc40000f44270 */
[----:B------:R-:W-:Y:S01]  /*fda0*/  F2FP.BF16.F32.PACK_AB R161, RZ, R161 ;  /* 0x000000a1ffa1723e */ /* 0x000fe200000010ff */
[----:B------:R-:W-:Y:S01]  /*fdb0*/  FMUL R205, R205, R2 ;  /* 0x00000002cdcd7220 */ /* 0x000fe20000400000 */
[----:B------:R-:W-:Y:S01]  /*fdc0*/  F2FP.BF16.F32.PACK_AB R162, RZ, R162 ;  /* 0x000000a2ffa2723e */ /* 0x000fe200000010ff */
[-C--:B------:R-:W-:Y:S01]  /*fdd0*/  FMUL R206, R206, R2.reuse ;  /* 0x00000002cece7220 */ /* 0x080fe20000400000 */
[-C--:B------:R-:W-:Y:S01]  /*fde0*/  FMUL R207, R207, R2.reuse ;  /* 0x00000002cfcf7220 */ /* 0x080fe20000400000 */
[----:B0-----:R-:W-:Y:S02]  /*fdf0*/  @P5 IMAD.MOV.U32 R8, RZ, RZ, R12 ;  /* 0x000000ffff085224 */ /* 0x001fe400078e000c */
[----:B------:R-:W-:Y:S01]  /*fe00*/  FMUL R208, R208, R2 ;  /* 0x00000002d0d07220 */ /* 0x000fe20000400000 */
[----:B------:R-:W-:Y:S01]  /*fe10*/  @P5 IMAD.MOV.U32 R9, RZ, RZ, R13 ;  /* 0x000000ffff095224 */ /* 0x000fe200078e000d */
[----:B------:R-:W-:Y:S01]  /*fe20*/  @P4 STG.E.U16 desc[UR36][R6.64+0x22], R161 ;  /* 0x000022a106004986 */ /* 0x000fe2000c101524 */
[----:B------:R-:W-:-:S03]  /*fe30*/  F2FP.BF16.F32.PACK_AB R163, RZ, R163 ;  /* 0x000000a3ffa3723e */ /* 0x000fc600000010ff */
[----:B------:R0:W-:Y:S01]  /*fe40*/  @P5 STG.E.U16 desc[UR36][R8.64+0x20], R162 ;  /* 0x000020a208005986 */ /* 0x0001e2000c101524 */
[C---:B------:R-:W-:Y:S02]  /*fe50*/  ISETP.GT.AND P5, PT, R0.reuse, 0x18, P1 ;  /* 0x000000180000780c */ /* 0x040fe40000fa4270 */
[C---:B------:R-:W-:Y:S01]  /*fe60*/  ISETP.GT.AND P3, PT, R0.reuse, 0x18, P0 ;  /* 0x000000180000780c */ /* 0x040fe20000764270 */
[-C--:B------:R-:W-:Y:S01]  /*fe70*/  FMUL R209, R209, R2.reuse ;  /* 0x00000002d1d17220 */ /* 0x080fe20000400000 */
[----:B------:R-:W-:Y:S01]  /*fe80*/  ISETP.GT.AND P4, PT, R0, 0x19, P0 ;  /* 0x000000190000780c */ /* 0x000fe20000784270 */
        /* <DEDUP_REMOVED lines=8> */
[----:B------:R-:W-:Y:S02]  /*ff10*/  @P2 IMAD.MOV.U32 R9, RZ, RZ, R13 ;  /* 0x000000ffff092224 */ /* 0x000fe400078e000d */
[-C--:B------:R-:W-:Y:S01]  /*ff20*/  FMUL R89, R89, R2.reuse ;  /* 0x0000000259597220 */ /* 0x080fe20000400000 */
[-C--:B------:R-:W-:Y:S01]  /*ff30*/  FMUL R90, R90, R2.reuse ;  /* 0x000000025a5a7220 */ /* 0x080fe20000400000 */
[-C--:B------:R-:W-:Y:S01]  /*ff40*/  FMUL R91, R91, R2.reuse ;  /* 0x000000025b5b7220 */ /* 0x080fe20000400000 */
[----:B------:R-:W-:Y:S01]  /*ff50*/  FMUL R92, R92, R2 ;  /* 0x000000025c5c7220 */ /* 0x000fe20000400000 */
[----:B------:R0:W-:Y:S01]  /*ff60*/  @P2 STG.E.U16 desc[UR36][R8.64+0x22], R163 ;  /* 0x000022a308002986 */ /* 0x0001e2000c101524 */
[----:B------:R-:W-:Y:S02]  /*ff70*/  ISETP.GT.AND P2, PT, R0, 0x19, P1 ;  /* 0x000000190000780c */ /* 0x000fe40000f44270 */
[----:B------:R-:W-:Y:S01]  /*ff80*/  F2FP.BF16.F32.PACK_AB R164, RZ, R164 ;  /* 0x000000a4ffa4723e */ /* 0x000fe200000010ff */
[-C--:B------:R-:W-:Y:S01]  /*ff90*/  FMUL R93, R93, R2.reuse ;  /* 0x000000025d5d7220 */ /* 0x080fe20000400000 */
[----:B------:R-:W-:Y:S01]  /*ffa0*/  F2FP.BF16.F32.PACK_AB R165, RZ, R165 ;  /* 0x000000a5ffa5723e */ /* 0x000fe200000010ff */
[----:B------:R-:W-:Y:S01]  /*ffb0*/  FMUL R94, R94, R2 ;  /* 0x000000025e5e7220 */ /* 0x000fe20000400000 */
[----:B------:R-:W-:Y:S01]  /*ffc0*/  F2FP.BF16.F32.PACK_AB R166, RZ, R166 ;  /* 0x000000a6ffa6723e */ /* 0x000fe200000010ff */
[----:B------:R-:W-:Y:S01]  /*ffd0*/  @P3 STG.E.U16 desc[UR36][R6.64+0x30], R164 ;  /* 0x000030a406003986 */ /* 0x000fe2000c101524 */
[----:B0-----:R-:W-:-:S02]  /*ffe0*/  @P5 IMAD.MOV.U32 R8, RZ, RZ, R12 ;  /* 0x000000ffff085224 */ /* 0x001fc400078e000c */
[----:B------:R-:W-:Y:S01]  /*fff0*/  FMUL R95, R95, R2 ;  /* 0x000000025f5f7220 */ /* 0x000fe20000400000 */
[----:B------:R-:W-:Y:S01]  /*10000*/  @P5 IMAD.MOV.U32 R9, RZ, RZ, R13 ;  /* 0x000000ffff095224 */ /* 0x000fe200078e000d */
[----:B------:R-:W-:Y:S01]  /*10010*/  @P4 STG.E.U16 desc[UR36][R6.64+0x32], R165 ;  /* 0x000032a506004986 */ /* 0x000fe2000c101524 */
[----:B------:R-:W-:-:S03]  /*10020*/  F2FP.BF16.F32.PACK_AB R167, RZ, R167 ;  /* 0x000000a7ffa7723e */ /* 0x000fc600000010ff */
[----:B------:R0:W-:Y:S01]  /*10030*/  @P5 STG.E.U16 desc[UR36][R8.64+0x30], R166 ;  /* 0x000030a608005986 */ /* 0x0001e2000c101524 */
[C---:B------:R-:W-:Y:S02]  /*10040*/  ISETP.GT.AND P5, PT, R0.reuse, 0x20, P1 ;  /* 0x000000200000780c */ /* 0x040fe40000fa4270 */
[----:B------:R-:W-:Y:S01]  /*10050*/  ISETP.GT.AND P3, PT, R0, 0x20, P0 ;  /* 0x000000200000780c */ /* 0x000fe20000764270 */
        /* <DEDUP_REMOVED lines=75> */
[----:B------:R-:W-:Y:S01]  /*10510*/  FMUL R136, R136, R2 ;  /* 0x0000000288887220 */ /* 0x000fe20000400000 */
[----:B------:R-:W2:Y:S04]  /*10520*/  LDL.LU R83, [R1+0x11c] ;  /* 0x00011c0001537983 */ /* 0x000ea80000300800 */
[----:B------:R0:W-:Y:S01]  /*10530*/  @P2 STG.E.U16 desc[UR36][R8.64+0x52], R175 ;  /* 0x000052af08002986 */ /* 0x0001e2000c101524 */
[----:B------:R-:W-:-:S02]  /*10540*/  ISETP.GT.AND P2, PT, R0, 0x31, P1 ;  /* 0x000000310000780c */ /* 0x000fc40000f44270 */
[----:B------:R-:W-:Y:S02]  /*10550*/  F2FP.BF16.F32.PACK_AB R176, RZ, R176 ;  /* 0x000000b0ffb0723e */ /* 0x000fe400000010ff */
[----:B------:R-:W-:Y:S02]  /*10560*/  F2FP.BF16.F32.PACK_AB R177, RZ, R177 ;  /* 0x000000b1ffb1723e */ /* 0x000fe400000010ff */
[----:B------:R-:W-:Y:S01]  /*10570*/  F2FP.BF16.F32.PACK_AB R178, RZ, R178 ;  /* 0x000000b2ffb2723e */ /* 0x000fe200000010ff */
[----:B------:R-:W-:Y:S01]  /*10580*/  @P3 STG.E.U16 desc[UR36][R6.64+0x60], R176 ;  /* 0x000060b006003986 */ /* 0x000fe2000c101524 */
[----:B0-----:R-:W-:Y:S01]  /*10590*/  @P5 IMAD.MOV.U32 R8, RZ, RZ, R12 ;  /* 0x000000ffff085224 */ /* 0x001fe200078e000c */
[----:B------:R-:W-:Y:S01]  /*105a0*/  F2FP.BF16.F32.PACK_AB R179, RZ, R179 ;  /* 0x000000b3ffb3723e */ /* 0x000fe200000010ff */
[----:B------:R-:W-:Y:S01]  /*105b0*/  @P5 IMAD.MOV.U32 R9, RZ, RZ, R13 ;  /* 0x000000ffff095224 */ /* 0x000fe200078e000d */
[----:B------:R-:W-:Y:S04]  /*105c0*/  @P4 STG.E.U16 desc[UR36][R6.64+0x62], R177 ;  /* 0x000062b106004986 */ /* 0x000fe8000c101524 */
[----:B------:R0:W-:Y:S01]  /*105d0*/  @P5 STG.E.U16 desc[UR36][R8.64+0x60], R178 ;  /* 0x000060b208005986 */ /* 0x0001e2000c101524 */
[----:B------:R-:W-:-:S02]  /*105e0*/  ISETP.GT.AND P5, PT, R0, 0x38, P1 ;  /* 0x000000380000780c */ /* 0x000fc40000fa4270 */
[C---:B------:R-:W-:Y:S02]  /*105f0*/  ISETP.GT.AND P3, PT, R0.reuse, 0x38, P0 ;  /* 0x000000380000780c */ /* 0x040fe40000764270 */
[----:B------:R-:W-:Y:S02]  /*10600*/  F2FP.BF16.F32.PACK_AB R180, RZ, R180 ;  /* 0x000000b4ffb4723e */ /* 0x000fe400000010ff */
[----:B------:R-:W-:Y:S02]  /*10610*/  F2FP.BF16.F32.PACK_AB R181, RZ, R181 ;  /* 0x000000b5ffb5723e */ /* 0x000fe400000010ff */
[----:B------:R-:W-:Y:S02]  /*10620*/  F2FP.BF16.F32.PACK_AB R182, RZ, R182 ;  /* 0x000000b6ffb6723e */ /* 0x000fe400000010ff */
[----:B------:R-:W-:Y:S01]  /*10630*/  F2FP.BF16.F32.PACK_AB R183, RZ, R183 ;  /* 0x000000b7ffb7723e */ /* 0x000fe200000010ff */
[----:B0-----:R-:W-:Y:S01]  /*10640*/  @P2 IMAD.MOV.U32 R8, RZ, RZ, R12 ;  /* 0x000000ffff082224 */ /* 0x001fe200078e000c */
[----:B------:R-:W-:Y:S01]  /*10650*/  F2FP.BF16.F32.PACK_AB R184, RZ, R184 ;  /* 0x000000b8ffb8723e */ /* 0x000fe200000010ff */
[----:B------:R-:W-:Y:S01]  /*10660*/  @P2 IMAD.MOV.U32 R9, RZ, RZ, R13 ;  /* 0x000000ffff092224 */ /* 0x000fe200078e000d */
[----:B------:R-:W-:-:S02]  /*10670*/  ISETP.GT.AND P4, PT, R0, 0x39, P0 ;  /* 0x000000390000780c */ /* 0x000fc40000784270 */
[----:B------:R-:W-:Y:S02]  /*10680*/  F2FP.BF16.F32.PACK_AB R185, RZ, R185 ;  /* 0x000000b9ffb9723e */ /* 0x000fe400000010ff */
[----:B------:R-:W-:Y:S01]  /*10690*/  F2FP.BF16.F32.PACK_AB R186, RZ, R186 ;  /* 0x000000baffba723e */ /* 0x000fe200000010ff */
[----:B------:R0:W-:Y:S01]  /*106a0*/  @P2 STG.E.U16 desc[UR36][R8.64+0x62], R179 ;  /* 0x000062b308002986 */ /* 0x0001e2000c101524 */
[----:B------:R-:W-:-:S03]  /*106b0*/  ISETP.GT.AND P2, PT, R0, 0x39, P1 ;  /* 0x000000390000780c */ /* 0x000fc60000f44270 */
[----:B------:R-:W-:Y:S04]  /*106c0*/  @P3 STG.E.U16 desc[UR36][R6.64+0x70], R180 ;  /* 0x000070b406003986 */ /* 0x000fe8000c101524 */
[----:B------:R-:W-:Y:S01]  /*106d0*/  @P4 STG.E.U16 desc[UR36][R6.64+0x72], R181 ;  /* 0x000072b506004986 */ /* 0x000fe2000c101524 */
[----:B0-----:R-:W-:Y:S01]  /*106e0*/  @P5 MOV R8, R12 ;  /* 0x0000000c00085202 */ /* 0x001fe20000000f00 */
[----:B------:R-:W-:Y:S01]  /*106f0*/  @P5 IMAD.MOV.U32 R9, RZ, RZ, R13 ;  /* 0x000000ffff095224 */ /* 0x000fe200078e000d */
[----:B------:R-:W-:Y:S02]  /*10700*/  F2FP.BF16.F32.PACK_AB R187, RZ, R187 ;  /* 0x000000bbffbb723e */ /* 0x000fe400000010ff */
[----:B------:R-:W-:Y:S02]  /*10710*/  F2FP.BF16.F32.PACK_AB R188, RZ, R188 ;  /* 0x000000bcffbc723e */ /* 0x000fe400000010ff */
[----:B------:R-:W-:Y:S01]  /*10720*/  F2FP.BF16.F32.PACK_AB R189, RZ, R189 ;  /* 0x000000bdffbd723e */ /* 0x000fe200000010ff */
        /* <DEDUP_REMOVED lines=11> */
[----:B------:R-:W-:Y:S01]  /*107e0*/  F2FP.BF16.F32.PACK_AB R195, RZ, R195 ;  /* 0x000000c3ffc3723e */ /* 0x000fe200000010ff */
[----:B------:R-:W-:Y:S01]  /*107f0*/  USHF.L.U32 UR12, UR8, 0x9, URZ ;  /* 0x00000009080c7899 */ /* 0x000fe2000800063f */
[----:B------:R0:W-:Y:S01]  /*10800*/  @P2 STG.E.U16 desc[UR36][R8.64+0x72], R183 ;  /* 0x000072b708002986 */ /* 0x0001e2000c101524 */
[----:B------:R-:W-:-:S03]  /*10810*/  ISETP.GT.AND P2, PT, R0, 0x41, P1 ;  /* 0x000000410000780c */ /* 0x000fc60000f44270 */
[----:B------:R-:W-:Y:S01]  /*10820*/  @P3 STG.E.U16 desc[UR36][R6.64+0x80], R184 ;  /* 0x000080b806003986 */ /* 0x000fe2000c101524 */
[----:B------:R-:W-:Y:S02]  /*10830*/  F2FP.BF16.F32.PACK_AB R196, RZ, R196 ;  /* 0x000000c4ffc4723e */ /* 0x000fe400000010ff */
[----:B------:R-:W-:Y:S01]  /*10840*/  F2FP.BF16.F32.PACK_AB R197, RZ, R197 ;  /* 0x000000c5ffc5723e */ /* 0x000fe200000010ff */
[----:B------:R-:W-:Y:S01]  /*10850*/  USHF.L.U64.HI UR11, UR8, 0x9, UR9 ;  /* 0x00000009080b7899 */ /* 0x000fe20008010209 */
[----:B------:R-:W-:Y:S01]  /*10860*/  F2FP.BF16.F32.PACK_AB R198, RZ, R198 ;  /* 0x000000c6ffc6723e */ /* 0x000fe200000010ff */
[----:B------:R-:W3:Y:S01]  /*10870*/  LDL.LU R84, [R1+0x118] ;  /* 0x0001180001547983 */ /* 0x000ee20000300800 */
[----:B0-----:R-:W-:Y:S02]  /*10880*/  @P5 IMAD.MOV.U32 R8, RZ, RZ, R12 ;  /* 0x000000ffff085224 */ /* 0x001fe400078e000c */
[----:B------:R-:W-:Y:S01]  /*10890*/  @P5 IMAD.MOV.U32 R9, RZ, RZ, R13 ;  /* 0x000000ffff095224 */ /* 0x000fe200078e000d */
[----:B------:R-:W-:Y:S04]  /*108a0*/  @P4 STG.E.U16 desc[UR36][R6.64+0x82], R185 ;  /* 0x000082b906004986 */ /* 0x000fe8000c101524 */
[----:B------:R0:W-:Y:S01]  /*108b0*/  @P5 STG.E.U16 desc[UR36][R8.64+0x80], R186 ;  /* 0x000080ba08005986 */ /* 0x0001e2000c101524 */
[----:B------:R-:W-:-:S02]  /*108c0*/  ISETP.GT.AND P5, PT, R0, 0x48, P1 ;  /* 0x000000480000780c */ /* 0x000fc40000fa4270 */
[C---:B------:R-:W-:Y:S01]  /*108d0*/  ISETP.GT.AND P3, PT, R0.reuse, 0x48, P0 ;  /* 0x000000480000780c */ /* 0x040fe20000764270 */
[----:B------:R-:W4:Y:S01]  /*108e0*/  LDL.LU R85, [R1+0x114] ;  /* 0x0001140001557983 */ /* 0x000f220000300800 */
[C---:B------:R-:W-:Y:S02]  /*108f0*/  ISETP.GT.AND P4, PT, R0.reuse, 0x49, P0 ;  /* 0x000000490000780c */ /* 0x040fe40000784270 */
[----:B------:R-:W-:Y:S01]  /*10900*/  F2FP.BF16.F32.PACK_AB R199, RZ, R199 ;  /* 0x000000c7ffc7723e */ /* 0x000fe200000010ff */
[----:B------:R-:W4:Y:S01]  /*10910*/  LDL.LU R86, [R1+0x110] ;  /* 0x0001100001567983 */ /* 0x000f220000300800 */
[----:B0-----:R-:W-:Y:S01]  /*10920*/  @P2 IMAD.MOV.U32 R8, RZ, RZ, R12 ;  /* 0x000000ffff082224 */ /* 0x001fe200078e000c */
[----:B------:R-:W-:Y:S01]  /*10930*/  F2FP.BF16.F32.PACK_AB R200, RZ, R200 ;  /* 0x000000c8ffc8723e */ /* 0x000fe200000010ff */
[----:B------:R-:W-:Y:S01]  /*10940*/  @P2 IMAD.MOV.U32 R9, RZ, RZ, R13 ;  /* 0x000000ffff092224 */ /* 0x000fe200078e000d */
[----:B------:R-:W-:Y:S01]  /*10950*/  F2FP.BF16.F32.PACK_AB R201, RZ, R201 ;  /* 0x000000c9ffc9723e */ /* 0x000fe200000010ff */
[----:B------:R-:W4:Y:S04]  /*10960*/  LDL.LU R87, [R1+0x10c] ;  /* 0x00010c0001577983 */ /* 0x000f280000300800 */
[----:B------:R0:W-:Y:S01]  /*10970*/  @P2 STG.E.U16 desc[UR36][R8.64+0x82], R187 ;  /* 0x000082bb08002986 */ /* 0x0001e2000c101524 */
[----:B------:R-:W-:-:S03]  /*10980*/  ISETP.GT.AND P2, PT, R0, 0x49, P1 ;  /* 0x000000490000780c */ /* 0x000fc60000f44270 */
[----:B------:R-:W-:Y:S04]  /*10990*/  @P3 STG.E.U16 desc[UR36][R6.64+0x90], R188 ;  /* 0x000090bc06003986 */ /* 0x000fe8000c101524 */
[----:B------:R-:W-:Y:S01]  /*109a0*/  @P4 STG.E.U16 desc[UR36][R6.64+0x92], R189 ;  /* 0x000092bd06004986 */ /* 0x000fe2000c101524 */
[----:B0-----:R-:W-:Y:S01]  /*109b0*/  @P5 IMAD.MOV.U32 R8, RZ, RZ, R12 ;  /* 0x000000ffff085224 */ /* 0x001fe200078e000c */
[----:B------:R-:W-:Y:S01]  /*109c0*/  F2FP.BF16.F32.PACK_AB R202, RZ, R202 ;  /* 0x000000caffca723e */ /* 0x000fe200000010ff */
[----:B------:R-:W-:Y:S01]  /*109d0*/  @P5 IMAD.MOV.U32 R9, RZ, RZ, R13 ;  /* 0x000000ffff095224 */ /* 0x000fe200078e000d */
[----:B------:R-:W-:Y:S01]  /*109e0*/  F2FP.BF16.F32.PACK_AB R203, RZ, R203 ;  /* 0x000000cbffcb723e */ /* 0x000fe200000010ff */
[----:B------:R-:W-:Y:S01]  /*109f0*/  FMUL R137, R137, R2 ;  /* 0x0000000289897220 */ /* 0x000fe20000400000 */
[----:B------:R-:W-:Y:S01]  /*10a00*/  F2FP.BF16.F32.PACK_AB R204, RZ, R204 ;  /* 0x000000ccffcc723e */ /* 0x000fe200000010ff */
[----:B------:R-:W-:Y:S01]  /*10a10*/  FMUL R138, R138, R2 ;  /* 0x000000028a8a7220 */ /* 0x000fe20000400000 */
[----:B------:R0:W-:Y:S01]  /*10a20*/  @P5 STG.E.U16 desc[UR36][R8.64+0x90], R190 ;  /* 0x000090be08005986 */ /* 0x0001e2000c101524 */
[----:B------:R-:W-:-:S02]  /*10a30*/  ISETP.GT.AND P5, PT, R0, 0x50, P1 ;  /* 0x000000500000780c */ /* 0x000fc40000fa4270 */
[C---:B------:R-:W-:Y:S01]  /*10a40*/  ISETP.GT.AND P3, PT, R0.reuse, 0x50, P0 ;  /* 0x000000500000780c */ /* 0x040fe20000764270 */
[-C--:B------:R-:W-:Y:S01]  /*10a50*/  FMUL R139, R139, R2.reuse ;  /* 0x000000028b8b7220 */ /* 0x080fe20000400000 */
[----:B------:R-:W-:Y:S01]  /*10a60*/  ISETP.GT.AND P4, PT, R0, 0x51, P0 ;  /* 0x000000510000780c */ /* 0x000fe20000784270 */
[-C--:B------:R-:W-:Y:S01]  /*10a70*/  FMUL R140, R140, R2.reuse ;  /* 0x000000028c8c7220 */ /* 0x080fe20000400000 */
[----:B------:R-:W-:Y:S01]  /*10a80*/  F2FP.BF16.F32.PACK_AB R205, RZ, R205 ;  /* 0x000000cdffcd723e */ /* 0x000fe200000010ff */
[----:B------:R-:W-:Y:S01]  /*10a90*/  FMUL R141, R141, R2 ;  /* 0x000000028d8d7220 */ /* 0x000fe20000400000 */
[----:B------:R-:W-:Y:S01]  /*10aa0*/  F2FP.BF16.F32.PACK_AB R206, RZ, R206 ;  /* 0x000000ceffce723e */ /* 0x000fe200000010ff */
[----:B------:R-:W-:Y:S01]  /*10ab0*/  FMUL R142, R142, R2 ;  /* 0x000000028e8e7220 */ /* 0x000fe20000400000 */
[----:B------:R-:W-:Y:S01]  /*10ac0*/  F2FP.BF16.F32.PACK_AB R207, RZ, R207 ;  /* 0x000000cfffcf723e */ /* 0x000fe200000010ff */
        /* <DEDUP_REMOVED lines=15> */
[----:B------:R0:W5:Y:S04]  /*10bc0*/  LDL.LU R16, [R1+0x108] ;  /* 0x0001080001107983 */ /* 0x0001680000300800 */
[----:B------:R1:W-:Y:S01]  /*10bd0*/  @P5 STG.E.U16 desc[UR36][R8.64+0xa0], R194 ;  /* 0x0000a0c208005986 */ /* 0x0003e2000c101524 */
[----:B------:R-:W-:-:S02]  /*10be0*/  ISETP.GT.AND P5, PT, R0, 0x58, P1 ;  /* 0x000000580000780c */ /* 0x000fc40000fa4270 */
[C---:B------:R-:W-:Y:S02]  /*10bf0*/  ISETP.GT.AND P3, PT, R0.reuse, 0x58, P0 ;  /* 0x000000580000780c */ /* 0x040fe40000764270 */
[----:B------:R-:W-:Y:S01]  /*10c00*/  ISETP.GT.AND P4, PT, R0, 0x59, P0 ;  /* 0x000000590000780c */ /* 0x000fe20000784270 */
[----:B-1----:R-:W-:Y:S02]  /*10c10*/  @P2 IMAD.MOV.U32 R8, RZ, RZ, R12 ;  /* 0x000000ffff082224 */ /* 0x002fe400078e000c */
[----:B------:R-:W-:-:S05]  /*10c20*/  @P2 IMAD.MOV.U32 R9, RZ, RZ, R13 ;  /* 0x000000ffff092224 */ /* 0x000fca00078e000d */
[----:B------:R1:W-:Y:S01]  /*10c30*/  @P2 STG.E.U16 desc[UR36][R8.64+0xa2], R195 ;  /* 0x0000a2c308002986 */ /* 0x0003e2000c101524 */
[----:B------:R-:W-:-:S03]  /*10c40*/  ISETP.GT.AND P2, PT, R0, 0x59, P1 ;  /* 0x000000590000780c */ /* 0x000fc60000f44270 */
[----:B------:R-:W-:Y:S04]  /*10c50*/  @P3 STG.E.U16 desc[UR36][R6.64+0xb0], R196 ;  /* 0x0000b0c406003986 */ /* 0x000fe8000c101524 */
[----:B------:R-:W-:Y:S01]  /*10c60*/  @P4 STG.E.U16 desc[UR36][R6.64+0xb2], R197 ;  /* 0x0000b2c506004986 */ /* 0x000fe2000c101524 */
[----:B-1----:R-:W-:Y:S02]  /*10c70*/  @P5 IMAD.MOV.U32 R8, RZ, RZ, R12 ;  /* 0x000000ffff085224 */ /* 0x002fe400078e000c */
[----:B------:R-:W-:-:S05]  /*10c80*/  @P5 IMAD.MOV.U32 R9, RZ, RZ, R13 ;  /* 0x000000ffff095224 */ /* 0x000fca00078e000d */
[----:B------:R1:W-:Y:S01]  /*10c90*/  @P5 STG.E.U16 desc[UR36][R8.64+0xb0], R198 ;  /* 0x0000b0c608005986 */ /* 0x0003e2000c101524 */
[C---:B------:R-:W-:Y:S02]  /*10ca0*/  ISETP.GT.AND P5, PT, R0.reuse, 0x60, P1 ;  /* 0x000000600000780c */ /* 0x040fe40000fa4270 */
        /* <DEDUP_REMOVED lines=9> */
[----:B------:R-:W-:Y:S01]  /*10d40*/  @P5 IMAD.MOV.U32 R9, RZ, RZ, R13 ;  /* 0x000000ffff095224 */ /* 0x000fe200078e000d */
[----:B------:R-:W-:-:S04]  /*10d50*/  ISETP.GT.AND P3, PT, R0, 0x68, P0 ;  /* 0x000000680000780c */ /* 0x000fc80000764270 */
[----:B------:R1:W-:Y:S01]  /*10d60*/  @P5 STG.E.U16 desc[UR36][R8.64+0xc0], R202 ;  /* 0x0000c0ca08005986 */ /* 0x0003e2000c101524 */
[C---:B------:R-:W-:Y:S02]  /*10d70*/  ISETP.GT.AND P5, PT, R0.reuse, 0x68, P1 ;  /* 0x000000680000780c */ /* 0x040fe40000fa4270 */
[----:B------:R-:W-:Y:S02]  /*10d80*/  ISETP.GT.AND P4, PT, R0, 0x69, P0 ;  /* 0x000000690000780c */ /* 0x000fe40000784270 */
[----:B-1----:R-:W-:Y:S01]  /*10d90*/  @P2 MOV R8, R12 ;  /* 0x0000000c00082202 */ /* 0x002fe20000000f00 */
[----:B------:R-:W-:-:S05]  /*10da0*/  @P2 IMAD.MOV.U32 R9, RZ, RZ, R13 ;  /* 0x000000ffff092224 */ /* 0x000fca00078e000d */
[----:B------:R1:W-:Y:S01]  /*10db0*/  @P2 STG.E.U16 desc[UR36][R8.64+0xc2], R203 ;  /* 0x0000c2cb08002986 */ /* 0x0003e2000c101524 */
[----:B------:R-:W-:-:S03]  /*10dc0*/  ISETP.GT.AND P2, PT, R0, 0x69, P1 ;  /* 0x000000690000780c */ /* 0x000fc60000f44270 */
[----:B------:R-:W-:Y:S01]  /*10dd0*/  @P3 STG.E.U16 desc[UR36][R6.64+0xd0], R204 ;  /* 0x0000d0cc06003986 */ /* 0x000fe2000c101524 */
[----:B------:R-:W-:-:S03]  /*10de0*/  ISETP.GT.AND P3, PT, R0, 0x70, P0 ;  /* 0x000000700000780c */ /* 0x000fc60000764270 */
[----:B------:R-:W-:Y:S01]  /*10df0*/  @P4 STG.E.U16 desc[UR36][R6.64+0xd2], R205 ;  /* 0x0000d2cd06004986 */ /* 0x000fe2000c101524 */
[----:B-1----:R-:W-:Y:S02]  /*10e00*/  @P5 IMAD.MOV.U32 R8, RZ, RZ, R12 ;  /* 0x000000ffff085224 */ /* 0x002fe400078e000c */
[----:B------:R-:W-:Y:S01]  /*10e10*/  @P5 IMAD.MOV.U32 R9, RZ, RZ, R13 ;  /* 0x000000ffff095224 */ /* 0x000fe200078e000d */
[----:B------:R-:W-:-:S04]  /*10e20*/  ISETP.GT.AND P4, PT, R0, 0x71, P0 ;  /* 0x000000710000780c */ /* 0x000fc80000784270 */
[----:B------:R1:W-:Y:S01]  /*10e30*/  @P5 STG.E.U16 desc[UR36][R8.64+0xd0], R206 ;  /* 0x0000d0ce08005986 */ /* 0x0003e2000c101524 */
[----:B------:R-:W-:Y:S01]  /*10e40*/  ISETP.GT.AND P5, PT, R0, 0x70, P1 ;  /* 0x000000700000780c */ /* 0x000fe20000fa4270 */
[----:B-1----:R-:W-:Y:S02]  /*10e50*/  @P2 IMAD.MOV.U32 R8, RZ, RZ, R12 ;  /* 0x000000ffff082224 */ /* 0x002fe400078e000c */
[----:B------:R-:W-:-:S05]  /*10e60*/  @P2 IMAD.MOV.U32 R9, RZ, RZ, R13 ;  /* 0x000000ffff092224 */ /* 0x000fca00078e000d */
[----:B------:R1:W-:Y:S01]  /*10e70*/  @P2 STG.E.U16 desc[UR36][R8.64+0xd2], R207 ;  /* 0x0000d2cf08002986 */ /* 0x0003e2000c101524 */
[----:B------:R-:W-:-:S03]  /*10e80*/  ISETP.GT.AND P2, PT, R0, 0x71, P1 ;  /* 0x000000710000780c */ /* 0x000fc60000f44270 */
[----:B------:R-:W-:Y:S01]  /*10e90*/  @P3 STG.E.U16 desc[UR36][R6.64+0xe0], R208 ;  /* 0x0000e0d006003986 */ /* 0x000fe2000c101524 */
[C---:B------:R-:W-:Y:S02]  /*10ea0*/  ISETP.GT.AND P3, PT, R0.reuse, 0x78, P0 ;  /* 0x000000780000780c */ /* 0x040fe40000764270 */
[C---:B------:R-:W-:Y:S01]  /*10eb0*/  ISETP.GT.AND P0, PT, R0.reuse, 0x79, P0 ;  /* 0x000000790000780c */ /* 0x040fe20000704270 */
[----:B------:R-:W-:Y:S01]  /*10ec0*/  @P4 STG.E.U16 desc[UR36][R6.64+0xe2], R209 ;  /* 0x0000e2d106004986 */ /* 0x000fe2000c101524 */
[C---:B------:R-:W-:Y:S01]  /*10ed0*/  ISETP.GT.AND P4, PT, R0.reuse, 0x78, P1 ;  /* 0x000000780000780c */ /* 0x040fe20000f84270 */
[----:B-1----:R-:W-:Y:S02]  /*10ee0*/  @P5 IMAD.MOV.U32 R8, RZ, RZ, R12 ;  /* 0x000000ffff085224 */ /* 0x002fe400078e000c */
[----:B------:R-:W-:Y:S01]  /*10ef0*/  @P5 IMAD.MOV.U32 R9, RZ, RZ, R13 ;  /* 0x000000ffff095224 */ /* 0x000fe200078e000d */
[----:B------:R-:W-:Y:S02]  /*10f00*/  ISETP.GT.AND P1, PT, R0, 0x79, P1 ;  /* 0x000000790000780c */ /* 0x000fe40000f24270 */
[----:B------:R-:W-:-:S02]  /*10f10*/  F2FP.BF16.F32.PACK_AB R213, RZ, R213 ;  /* 0x000000d5ffd5723e */ /* 0x000fc400000010ff */
[----:B------:R1:W-:Y:S01]  /*10f20*/  @P5 STG.E.U16 desc[UR36][R8.64+0xe0], R210 ;  /* 0x0000e0d208005986 */ /* 0x0003e2000c101524 */
[----:B------:R-:W-:Y:S02]  /*10f30*/  F2FP.BF16.F32.PACK_AB R214, RZ, R214 ;  /* 0x000000d6ffd6723e */ /* 0x000fe400000010ff */
[----:B------:R-:W-:Y:S01]  /*10f40*/  F2FP.BF16.F32.PACK_AB R215, RZ, R215 ;  /* 0x000000d7ffd7723e */ /* 0x000fe200000010ff */
[----:B-1----:R-:W-:Y:S02]  /*10f50*/  @P2 IMAD.MOV.U32 R8, RZ, RZ, R12 ;  /* 0x000000ffff082224 */ /* 0x002fe400078e000c */
[----:B------:R-:W-:-:S05]  /*10f60*/  @P2 IMAD.MOV.U32 R9, RZ, RZ, R13 ;  /* 0x000000ffff092224 */ /* 0x000fca00078e000d */
[----:B------:R1:W-:Y:S04]  /*10f70*/  @P2 STG.E.U16 desc[UR36][R8.64+0xe2], R211 ;  /* 0x0000e2d308002986 */ /* 0x0003e8000c101524 */
[----:B------:R-:W-:Y:S01]  /*10f80*/  @P3 STG.E.U16 desc[UR36][R6.64+0xf0], R212 ;  /* 0x0000f0d406003986 */ /* 0x000fe2000c101524 */
[----:B------:R-:W-:-:S03]  /*10f90*/  ISETP.GT.AND P3, PT, R3, 0x100, PT ;  /* 0x000001000300780c */ /* 0x000fc60003f64270 */
[----:B------:R0:W-:Y:S01]  /*10fa0*/  @P0 STG.E.U16 desc[UR36][R6.64+0xf2], R213 ;  /* 0x0000f2d506000986 */ /* 0x0001e2000c101524 */
[----:B------:R-:W-:Y:S01]  /*10fb0*/  ISETP.GT.AND P0, PT, R0, RZ, P3 ;  /* 0x000000ff0000720c */ /* 0x000fe20001f04270 */
[----:B-1----:R-:W-:Y:S02]  /*10fc0*/  IMAD.U32 R9, RZ, RZ, UR12 ;  /* 0x0000000cff097e24 */ /* 0x002fe4000f8e00ff */
[----:B0-----:R-:W-:Y:S02]  /*10fd0*/  @P4 IMAD.MOV.U32 R6, RZ, RZ, R12 ;  /* 0x000000ffff064224 */ /* 0x001fe400078e000c */
[----:B------:R-:W-:-:S05]  /*10fe0*/  @P4 IMAD.MOV.U32 R7, RZ, RZ, R13 ;  /* 0x000000ffff074224 */ /* 0x000fca00078e000d */
[----:B------:R0:W-:Y:S04]  /*10ff0*/  @P4 STG.E.U16 desc[UR36][R6.64+0xf0], R214 ;  /* 0x0000f0d606004986 */ /* 0x0001e8000c101524 */
[----:B------:R1:W-:Y:S01]  /*11000*/  @P1 STG.E.U16 desc[UR36][R12.64+0xf2], R215 ;  /* 0x0000f2d70c001986 */ /* 0x0003e2000c101524 */
[----:B------:R-:W-:Y:S02]  /*11010*/  ISETP.GT.AND P1, PT, R0, 0x1, P3 ;  /* 0x000000010000780c */ /* 0x000fe40001f24270 */
[C---:B------:R-:W-:Y:S02]  /*11020*/  IADD3 R8, P4, R4.reuse, UR12, RZ ;  /* 0x0000000c04087c10 */ /* 0x040fe4000ff9e0ff */
[----:B------:R-:W-:Y:S01]  /*11030*/  F2FP.BF16.F32.PACK_AB R88, RZ, R88 ;  /* 0x00000058ff58723e */ /* 0x000fe200000010ff */
[----:B0-----:R-:W-:Y:S01]  /*11040*/  IMAD.U32 R7, RZ, RZ, UR11 ;  /* 0x0000000bff077e24 */ /* 0x001fe2000f8e00ff */
[----:B------:R-:W-:-:S02]  /*11050*/  IADD3 R6, P5, P6, R4, UR5, R9 ;  /* 0x0000000504067c10 */ /* 0x000fc4000febe009 */
[----:B------:R-:W-:Y:S02]  /*11060*/  IADD3.X R9, R5, UR11, RZ, P4, !PT ;  /* 0x0000000b05097c10 */ /* 0x000fe4000a7fe4ff */
[----:B------:R-:W-:Y:S02]  /*11070*/  F2FP.BF16.F32.PACK_AB R89, RZ, R89 ;  /* 0x00000059ff59723e */ /* 0x000fe400000010ff */
[----:B------:R-:W-:Y:S01]  /*11080*/  ISETP.GT.AND P2, PT, R3, 0x108, PT ;  /* 0x000001080300780c */ /* 0x000fe20003f44270 */
[----:B------:R-:W-:Y:S01]  /*11090*/  @P0 STG.E.U16 desc[UR36][R8.64], R88 ;  /* 0x0000005808000986 */ /* 0x000fe2000c101524 */
[----:B------:R-:W-:Y:S02]  /*110a0*/  IADD3.X R7, R5, UR4, R7, P5, P6 ;  /* 0x0000000405077c10 */ /* 0x000fe4000afec407 */
[C---:B------:R-:W-:Y:S01]  /*110b0*/  ISETP.GT.AND P5, PT, R0.reuse, RZ, P2 ;  /* 0x000000ff0000720c */ /* 0x040fe200017a4270 */
[----:B------:R-:W-:Y:S01]  /*110c0*/  @P1 STG.E.U16 desc[UR36][R8.64+0x2], R89 ;  /* 0x0000025908001986 */ /* 0x000fe2000c101524 */
[----:B------:R-:W-:-:S02]  /*110d0*/  ISETP.GT.AND P0, PT, R0, 0x1, P2 ;  /* 0x000000010000780c */ /* 0x000fc40001704270 */
[----:B------:R-:W-:Y:S02]  /*110e0*/  ISETP.GT.AND P1, PT, R0, 0x8, P3 ;  /* 0x000000080000780c */ /* 0x000fe40001f24270 */
[C---:B------:R-:W-:Y:S02]  /*110f0*/  IADD3 R10, P4, R8.reuse, UR5, RZ ;  /* 0x00000005080a7c10 */ /* 0x040fe4000ff9e0ff */
[----:B-1----:R-:W-:Y:S02]  /*11100*/  IADD3 R12, P6, R8, UR5, RZ ;  /* 0x00000005080c7c10 */ /* 0x002fe4000ffde0ff */
[----:B------:R-:W-:Y:S02]  /*11110*/  F2FP.BF16.F32.PACK_AB R90, RZ, R90 ;  /* 0x0000005aff5a723e */ /* 0x000fe400000010ff */
[----:B------:R-:W-:Y:S02]  /*11120*/  IADD3.X R11, R9, UR4, RZ, P4, !PT ;  /* 0x00000004090b7c10 */ /* 0x000fe4000a7fe4ff */
[----:B------:R-:W-:-:S02]  /*11130*/  F2FP.BF16.F32.PACK_AB R91, RZ, R91 ;  /* 0x0000005bff5b723e */ /* 0x000fc400000010ff */
[----:B------:R-:W-:Y:S02]  /*11140*/  IADD3.X R13, R9, UR4, RZ, P6, !PT ;  /* 0x00000004090d7c10 */ /* 0x000fe4000b7fe4ff */
[----:B------:R-:W-:Y:S01]  /*11150*/  F2FP.BF16.F32.PACK_AB R92, RZ, R92 ;  /* 0x0000005cff5c723e */ /* 0x000fe200000010ff */
[----:B------:R0:W-:Y:S01]  /*11160*/  @P5 STG.E.U16 desc[UR36][R10.64], R90 ;  /* 0x0000005a0a005986 */ /* 0x0001e2000c101524 */
[C---:B------:R-:W-:Y:S02]  /*11170*/  ISETP.GT.AND P4, PT, R0.reuse, 0x9, P3 ;  /* 0x000000090000780c */ /* 0x040fe40001f84270 */
[C---:B------:R-:W-:Y:S01]  /*11180*/  ISETP.GT.AND P5, PT, R0.reuse, 0x8, P2 ;  /* 0x000000080000780c */ /* 0x040fe200017a4270 */
[----:B------:R-:W-:Y:S01]  /*11190*/  @P0 STG.E.U16 desc[UR36][R12.64+0x2], R91 ;  /* 0x0000025b0c000986 */ /* 0x000fe2000c101524 */
[----:B------:R-:W-:-:S03]  /*111a0*/  ISETP.GT.AND P0, PT, R0, 0x9, P2 ;  /* 0x000000090000780c */ /* 0x000fc60001704270 */
[----:B------:R-:W-:Y:S01]  /*111b0*/  @P1 STG.E.U16 desc[UR36][R8.64+0x10], R92 ;  /* 0x0000105c08001986 */ /* 0x000fe2000c101524 */
[C---:B------:R-:W-:Y:S02]  /*111c0*/  ISETP.GT.AND P1, PT, R0.reuse, 0x10, P3 ;  /* 0x000000100000780c */ /* 0x040fe40001f24270 */
[----:B------:R-:W-:Y:S02]  /*111d0*/  F2FP.BF16.F32.PACK_AB R93, RZ, R93 ;  /* 0x0000005dff5d723e */ /* 0x000fe400000010ff */
[----:B------:R-:W-:Y:S02]  /*111e0*/  F2FP.BF16.F32.PACK_AB R94, RZ, R94 ;  /* 0x0000005eff5e723e */ /* 0x000fe400000010ff */
[----:B------:R-:W-:Y:S02]  /*111f0*/  F2FP.BF16.F32.PACK_AB R95, RZ, R95 ;  /* 0x0000005fff5f723e */ /* 0x000fe400000010ff */
[----:B------:R-:W-:Y:S01]  /*11200*/  F2FP.BF16.F32.PACK_AB R96, RZ, R96 ;  /* 0x00000060ff60723e */ /* 0x000fe200000010ff */
        /* <DEDUP_REMOVED lines=100> */
[----:B------:R-:W-:Y:S04]  /*11850*/  @P0 STG.E.U16 desc[UR36][R6.64+0x92], R127 ;  /* 0x0000927f06000986 */ /* 0x000fe8000c101524 */
[----:B------:R-:W-:Y:S01]  /*11860*/  @P1 STG.E.U16 desc[UR36][R8.64+0xa0], R128 ;  /* 0x0000a08008001986 */ /* 0x000fe2000c101524 */
[C---:B------:R-:W-:Y:S02]  /*11870*/  ISETP.GT.AND P1, PT, R0.reuse, 0x51, P2 ;  /* 0x000000510000780c */ /* 0x040fe40001724270 */
[----:B------:R-:W-:Y:S02]  /*11880*/  F2FP.BF16.F32.PACK_AB R129, RZ, R129 ;  /* 0x00000081ff81723e */ /* 0x000fe400000010ff */
[----:B------:R-:W-:Y:S02]  /*11890*/  F2FP.BF16.F32.PACK_AB R130, RZ, R130 ;  /* 0x00000082ff82723e */ /* 0x000fe400000010ff */
[----:B------:R-:W-:Y:S01]  /*118a0*/  F2FP.BF16.F32.PACK_AB R131, RZ, R131 ;  /* 0x00000083ff83723e */ /* 0x000fe200000010ff */
[----:B------:R-:W-:Y:S01]  /*118b0*/  @P4 STG.E.U16 desc[UR36][R8.64+0xa2], R129 ;  /* 0x0000a28108004986 */ /* 0x000fe2000c101524 */
[----:B------:R-:W-:-:S03]  /*118c0*/  ISETP.GT.AND P4, PT, R0, 0x58, P3 ;  /* 0x000000580000780c */ /* 0x000fc60001f84270 */
[----:B------:R-:W-:Y:S01]  /*118d0*/  @P5 STG.E.U16 desc[UR36][R6.64+0xa0], R130 ;  /* 0x0000a08206005986 */ /* 0x000fe2000c101524 */
[C---:B------:R-:W-:Y:S02]  /*118e0*/  ISETP.GT.AND P5, PT, R0.reuse, 0x59, P3 ;  /* 0x000000590000780c */ /* 0x040fe40001fa4270 */
[C---:B------:R-:W-:Y:S01]  /*118f0*/  ISETP.GT.AND P0, PT, R0.reuse, 0x58, P2 ;  /* 0x000000580000780c */ /* 0x040fe20001704270 */
[----:B------:R-:W-:Y:S01]  /*11900*/  @P1 STG.E.U16 desc[UR36][R6.64+0xa2], R131 ;  /* 0x0000a28306001986 */ /* 0x000fe2000c101524 */
[C---:B------:R-:W-:Y:S02]  /*11910*/  ISETP.GT.AND P1, PT, R0.reuse, 0x59, P2 ;  /* 0x000000590000780c */ /* 0x040fe40001724270 */
[----:B------:R-:W-:Y:S02]  /*11920*/  ISETP.GT.AND P6, PT, R0, 0x60, P3 ;  /* 0x000000600000780c */ /* 0x000fe40001fc4270 */
[----:B------:R-:W-:Y:S02]  /*11930*/  F2FP.BF16.F32.PACK_AB R132, RZ, R132 ;  /* 0x00000084ff84723e */ /* 0x000fe400000010ff */
[----:B------:R-:W-:-:S02]  /*11940*/  F2FP.BF16.F32.PACK_AB R133, RZ, R133 ;  /* 0x00000085ff85723e */ /* 0x000fc400000010ff */
        /* <DEDUP_REMOVED lines=8> */
[----:B------:R-:W-:Y:S04]  /*119d0*/  @P1 STG.E.U16 desc[UR36][R6.64+0xb2], R135 ;  /* 0x0000b28706001986 */ /* 0x000fe8000c101524 */
[----:B------:R-:W-:Y:S01]  /*119e0*/  @P6 STG.E.U16 desc[UR36][R8.64+0xc0], R136 ;  /* 0x0000c08808006986 */ /* 0x000fe2000c101524 */
[----:B------:R-:W-:Y:S02]  /*119f0*/  ISETP.GT.AND P6, PT, R0, 0x61, P2 ;  /* 0x000000610000780c */ /* 0x000fe400017c4270 */
        /* <DEDUP_REMOVED lines=11> */
[----:B------:R-:W-:Y:S01]  /*11ab0*/  F2FP.BF16.F32.PACK_AB R142, RZ, R142 ;  /* 0x0000008eff8e723e */ /* 0x000fe200000010ff */
[----:B------:R-:W-:Y:S01]  /*11ac0*/  @P4 STG.E.U16 desc[UR36][R8.64+0xd0], R140 ;  /* 0x0000d08c08004986 */ /* 0x000fe2000c101524 */
[----:B------:R-:W-:-:S03]  /*11ad0*/  ISETP.GT.AND P4, PT, R0, 0x70, P3 ;  /* 0x000000700000780c */ /* 0x000fc60001f84270 */
[----:B------:R-:W-:Y:S04]  /*11ae0*/  @P5 STG.E.U16 desc[UR36][R8.64+0xd2], R141 ;  /* 0x0000d28d08005986 */ /* 0x000fe8000c101524 */
[----:B------:R-:W-:Y:S01]  /*11af0*/  @P6 STG.E.U16 desc[UR36][R6.64+0xd0], R142 ;  /* 0x0000d08e06006986 */ /* 0x000fe2000c101524 */
[C---:B------:R-:W-:Y:S02]  /*11b00*/  ISETP.GT.AND P6, PT, R0.reuse, 0x69, P2 ;  /* 0x000000690000780c */ /* 0x040fe400017c4270 */
[----:B------:R-:W-:Y:S01]  /*11b10*/  ISETP.GT.AND P5, PT, R0, 0x71, P3 ;  /* 0x000000710000780c */ /* 0x000fe20001fa4270 */
[----:B------:R-:W-:Y:S01]  /*11b20*/  FMUL R145, R145, R2 ;  /* 0x0000000291917220 */ /* 0x000fe20000400000 */
[----:B------:R-:W-:Y:S02]  /*11b30*/  F2FP.BF16.F32.PACK_AB R143, RZ, R143 ;  /* 0x0000008fff8f723e */ /* 0x000fe400000010ff */
[----:B------:R-:W-:-:S02]  /*11b40*/  F2FP.BF16.F32.PACK_AB R144, RZ, R144 ;  /* 0x00000090ff90723e */ /* 0x000fc400000010ff */
[----:B------:R-:W-:Y:S01]  /*11b50*/  F2FP.BF16.F32.PACK_AB R145, RZ, R145 ;  /* 0x00000091ff91723e */ /* 0x000fe200000010ff */
[----:B------:R-:W-:-:S04]  /*11b60*/  FMUL R146, R146, R2 ;  /* 0x0000000292927220 */ /* 0x000fc80000400000 */
[----:B------:R-:W-:Y:S01]  /*11b70*/  @P6 STG.E.U16 desc[UR36][R6.64+0xd2], R143 ;  /* 0x0000d28f06006986 */ /* 0x000fe2000c101524 */
[----:B------:R-:W-:-:S03]  /*11b80*/  ISETP.GT.AND P6, PT, R0, 0x70, P2 ;  /* 0x000000700000780c */ /* 0x000fc600017c4270 */
[----:B------:R-:W-:Y:S01]  /*11b90*/  @P4 STG.E.U16 desc[UR36][R8.64+0xe0], R144 ;  /* 0x0000e09008004986 */ /* 0x000fe2000c101524 */
[C---:B------:R-:W-:Y:S01]  /*11ba0*/  ISETP.GT.AND P4, PT, R0.reuse, 0x71, P2 ;  /* 0x000000710000780c */ /* 0x040fe20001784270 */
[-C--:B------:R-:W-:Y:S02]  /*11bb0*/  FMUL R147, R147, R2.reuse ;  /* 0x0000000293937220 */ /* 0x080fe40000400000 */
[----:B------:R-:W-:Y:S01]  /*11bc0*/  @P5 STG.E.U16 desc[UR36][R8.64+0xe2], R145 ;  /* 0x0000e29108005986 */ /* 0x000fe2000c101524 */
[----:B------:R-:W-:Y:S01]  /*11bd0*/  ISETP.GT.AND P5, PT, R0, 0x78, P3 ;  /* 0x000000780000780c */ /* 0x000fe20001fa4270 */
[----:B------:R-:W-:Y:S01]  /*11be0*/  FMUL R148, R148, R2 ;  /* 0x0000000294947220 */ /* 0x000fe20000400000 */
[----:B------:R-:W-:Y:S02]  /*11bf0*/  F2FP.BF16.F32.PACK_AB R146, RZ, R146 ;  /* 0x00000092ff92723e */ /* 0x000fe400000010ff */
[----:B------:R-:W-:Y:S02]  /*11c00*/  F2FP.BF16.F32.PACK_AB R147, RZ, R147 ;  /* 0x00000093ff93723e */ /* 0x000fe400000010ff */
[----:B------:R-:W-:Y:S01]  /*11c10*/  F2FP.BF16.F32.PACK_AB R148, RZ, R148 ;  /* 0x00000094ff94723e */ /* 0x000fe200000010ff */
[----:B------:R-:W-:Y:S01]  /*11c20*/  @P6 STG.E.U16 desc[UR36][R6.64+0xe0], R146 ;  /* 0x0000e09206006986 */ /* 0x000fe2000c101524 */
[----:B------:R-:W-:-:S02]  /*11c30*/  ISETP.GT.AND P1, PT, R3, 0x180, PT ;  /* 0x000001800300780c */ /* 0x000fc40003f24270 */
[C---:B------:R-:W-:Y:S01]  /*11c40*/  ISETP.GT.AND P3, PT, R0.reuse, 0x79, P3 ;  /* 0x000000790000780c */ /* 0x040fe20001f64270 */
[----:B------:R-:W-:Y:S01]  /*11c50*/  @P4 STG.E.U16 desc[UR36][R6.64+0xe2], R147 ;  /* 0x0000e29306004986 */ /* 0x000fe2000c101524 */
[C---:B------:R-:W-:Y:S01]  /*11c60*/  ISETP.GT.AND P4, PT, R0.reuse, 0x78, P2 ;  /* 0x000000780000780c */ /* 0x040fe20001784270 */
[-C--:B------:R-:W-:Y:S01]  /*11c70*/  FMUL R149, R149, R2.reuse ;  /* 0x0000000295957220 */ /* 0x080fe20000400000 */
[----:B------:R-:W-:Y:S01]  /*11c80*/  ISETP.GT.AND P2, PT, R0, 0x79, P2 ;  /* 0x000000790000780c */ /* 0x000fe20001744270 */
[----:B------:R-:W-:Y:S01]  /*11c90*/  @P5 STG.E.U16 desc[UR36][R8.64+0xf0], R148 ;  /* 0x0000f09408005986 */ /* 0x000fe2000c101524 */
[-C--:B------:R-:W-:Y:S01]  /*11ca0*/  FMUL R150, R150, R2.reuse ;  /* 0x0000000296967220 */ /* 0x080fe20000400000 */
[----:B------:R-:W-:Y:S01]  /*11cb0*/  ISETP.GT.AND P5, PT, R0, RZ, P1 ;  /* 0x000000ff0000720c */ /* 0x000fe20000fa4270 */
[----:B------:R-:W-:Y:S01]  /*11cc0*/  FMUL R151, R151, R2 ;  /* 0x0000000297977220 */ /* 0x000fe20000400000 */
[----:B------:R-:W-:Y:S01]  /*11cd0*/  ISETP.GT.AND P0, PT, R3, 0x188, PT ;  /* 0x000001880300780c */ /* 0x000fe20003f04270 */
[----:B------:R-:W-:Y:S01]  /*11ce0*/  IMAD.U32 R3, RZ, RZ, UR8 ;  /* 0x00000008ff037e24 */ /* 0x000fe2000f8e00ff */
[----:B------:R-:W-:-:S02]  /*11cf0*/  F2FP.BF16.F32.PACK_AB R149, RZ, R149 ;  /* 0x00000095ff95723e */ /* 0x000fc400000010ff */
[----:B------:R-:W-:Y:S01]  /*11d00*/  F2FP.BF16.F32.PACK_AB R150, RZ, R150 ;  /* 0x00000096ff96723e */ /* 0x000fe200000010ff */
[----:B------:R-:W-:Y:S01]  /*11d10*/  UIMAD UR11, UR9, 0x300, URZ ;  /* 0x00000300090b78a4 */ /* 0x000fe2000f8e023f */
[----:B------:R-:W-:Y:S01]  /*11d20*/  F2FP.BF16.F32.PACK_AB R151, RZ, R151 ;  /* 0x00000097ff97723e */ /* 0x000fe200000010ff */
[----:B------:R-:W-:Y:S01]  /*11d30*/  FMUL R24, R24, R2 ;  /* 0x0000000218187220 */ /* 0x000fe20000400000 */
[----:B------:R-:W-:Y:S01]  /*11d40*/  IMAD.WIDE.U32 R4, R3, 0x300, R4 ;  /* 0x0000030003047825 */ /* 0x000fe200078e0004 */
[----:B------:R1:W-:Y:S04]  /*11d50*/  @P3 STG.E.U16 desc[UR36][R8.64+0xf2], R149 ;  /* 0x0000f29508003986 */ /* 0x0003e8000c101524 */
[----:B------:R-:W-:Y:S01]  /*11d60*/  @P4 STG.E.U16 desc[UR36][R6.64+0xf0], R150 ;  /* 0x0000f09606004986 */ /* 0x000fe2000c101524 */
[----:B------:R-:W-:Y:S01]  /*11d70*/  F2FP.BF16.F32.PACK_AB R24, RZ, R24 ;  /* 0x00000018ff18723e */ /* 0x000fe200000010ff */
[----:B0-----:R-:W-:-:S02]  /*11d80*/  VIADD R11, R5, UR11 ;  /* 0x0000000b050b7c36 */ /* 0x001fc40008000000 */
[----:B------:R-:W-:Y:S01]  /*11d90*/  @P2 STG.E.U16 desc[UR36][R6.64+0xf2], R151 ;  /* 0x0000f29706002986 */ /* 0x000fe2000c101524 */
[C---:B------:R-:W-:Y:S01]  /*11da0*/  ISETP.GT.AND P2, PT, R0.reuse, 0x1, P1 ;  /* 0x000000010000780c */ /* 0x040fe20000f44270 */
[----:B------:R-:W-:Y:S01]  /*11db0*/  @P5 IMAD.MOV.U32 R10, RZ, RZ, R4 ;  /* 0x000000ffff0a5224 */ /* 0x000fe200078e0004 */
[C---:B------:R-:W-:Y:S01]  /*11dc0*/  ISETP.GT.AND P4, PT, R0.reuse, RZ, P0 ;  /* 0x000000ff0000720c */ /* 0x040fe20000784270 */
[-C--:B------:R-:W-:Y:S01]  /*11dd0*/  FMUL R25, R25, R2.reuse ;  /* 0x0000000219197220 */ /* 0x080fe20000400000 */
[C---:B------:R-:W-:Y:S02]  /*11de0*/  ISETP.GT.AND P3, PT, R0.reuse, 0x8, P1 ;  /* 0x000000080000780c */ /* 0x040fe40000f64270 */
[----:B------:R0:W-:Y:S01]  /*11df0*/  @P5 STG.E.U16 desc[UR36][R10.64], R24 ;  /* 0x000000180a005986 */ /* 0x0001e2000c101524 */
[----:B------:R-:W-:Y:S01]  /*11e00*/  ISETP.GT.AND P5, PT, R0, 0x1, P0 ;  /* 0x000000010000780c */ /* 0x000fe200007a4270 */
[-C--:B------:R-:W-:Y:S01]  /*11e10*/  FMUL R26, R26, R2.reuse ;  /* 0x000000021a1a7220 */ /* 0x080fe20000400000 */
[-C--:B------:R-:W-:Y:S01]  /*11e20*/  FMUL R27, R27, R2.reuse ;  /* 0x000000021b1b7220 */ /* 0x080fe20000400000 */
[----:B-1----:R-:W-:Y:S01]  /*11e30*/  IADD3 R8, P6, R4, UR5, RZ ;  /* 0x0000000504087c10 */ /* 0x002fe2000ffde0ff */
[----:B------:R-:W-:Y:S01]  /*11e40*/  FMUL R28, R28, R2 ;  /* 0x000000021c1c7220 */ /* 0x000fe20000400000 */
[----:B------:R-:W-:-:S02]  /*11e50*/  F2FP.BF16.F32.PACK_AB R25, RZ, R25 ;  /* 0x00000019ff19723e */ /* 0x000fc400000010ff */
[----:B------:R-:W-:Y:S02]  /*11e60*/  F2FP.BF16.F32.PACK_AB R26, RZ, R26 ;  /* 0x0000001aff1a723e */ /* 0x000fe400000010ff */
[----:B------:R-:W-:Y:S01]  /*11e70*/  IADD3.X R9, R11, UR4, RZ, P6, !PT ;  /* 0x000000040b097c10 */ /* 0x000fe2000b7fe4ff */
[----:B0-----:R-:W-:Y:S01]  /*11e80*/  @P2 IMAD.MOV.U32 R10, RZ, RZ, R4 ;  /* 0x000000ffff0a2224 */ /* 0x001fe200078e0004 */
[----:B------:R-:W-:Y:S01]  /*11e90*/  F2FP.BF16.F32.PACK_AB R27, RZ, R27 ;  /* 0x0000001bff1b723e */ /* 0x000fe200000010ff */
[----:B------:R-:W-:Y:S01]  /*11ea0*/  VIADD R5, R5, UR11 ;  /* 0x0000000b05057c36 */ /* 0x000fe20008000000 */
[----:B------:R-:W-:Y:S02]  /*11eb0*/  F2FP.BF16.F32.PACK_AB R28, RZ, R28 ;  /* 0x0000001cff1c723e */ /* 0x000fe400000010ff */
[----:B------:R-:W-:Y:S04]  /*11ec0*/  @P2 STG.E.U16 desc[UR36][R10.64+0x2], R25 ;  /* 0x000002190a002986 */ /* 0x000fe8000c101524 */
[----:B------:R-:W-:Y:S01]  /*11ed0*/  @P4 STG.E.U16 desc[UR36][R8.64], R26 ;  /* 0x0000001a08004986 */ /* 0x000fe2000c101524 */
[----:B------:R-:W-:-:S03]  /*11ee0*/  ISETP.GT.AND P4, PT, R0, 0x9, P0 ;  /* 0x000000090000780c */ /* 0x000fc60000784270 */
[----:B------:R0:W-:Y:S01]  /*11ef0*/  @P5 STG.E.U16 desc[UR36][R8.64+0x2], R27 ;  /* 0x0000021b08005986 */ /* 0x0001e2000c101524 */
[----:B------:R-:W-:-:S03]  /*11f00*/  ISETP.GT.AND P5, PT, R0, 0x9, P1 ;  /* 0x000000090000780c */ /* 0x000fc60000fa4270 */
[----:B------:R-:W-:Y:S01]  /*11f10*/  @P3 STG.E.U16 desc[UR36][R4.64+0x10], R28 ;  /* 0x0000101c04003986 */ /* 0x000fe2000c101524 */
[----:B------:R-:W-:Y:S01]  /*11f20*/  ISETP.GT.AND P3, PT, R0, 0x8, P0 ;  /* 0x000000080000780c */ /* 0x000fe20000764270 */
[-C--:B------:R-:W-:Y:S01]  /*11f30*/  FMUL R29, R29, R2.reuse ;  /* 0x000000021d1d7220 */ /* 0x080fe20000400000 */
[-C--:B------:R-:W-:Y:S01]  /*11f40*/  FMUL R30, R30, R2.reuse ;  /* 0x000000021e1e7220 */ /* 0x080fe20000400000 */
[----:B------:R-:W-:Y:S01]  /*11f50*/  FMUL R31, R31, R2 ;  /* 0x000000021f1f7220 */ /* 0x000fe20000400000 */
[----:B------:R-:W-:Y:S02]  /*11f60*/  IADD3 R6, P6, R4, UR5, RZ ;  /* 0x0000000504067c10 */ /* 0x000fe4000ffde0ff */
[----:B------:R-:W-:Y:S02]  /*11f70*/  F2FP.BF16.F32.PACK_AB R29, RZ, R29 ;  /* 0x0000001dff1d723e */ /* 0x000fe400000010ff */
[----:B------:R-:W-:Y:S02]  /*11f80*/  F2FP.BF16.F32.PACK_AB R30, RZ, R30 ;  /* 0x0000001eff1e723e */ /* 0x000fe400000010ff */
[----:B------:R-:W-:-:S02]  /*11f90*/  IADD3.X R7, R5, UR4, RZ, P6, !PT ;  /* 0x0000000405077c10 */ /* 0x000fc4000b7fe4ff */
[----:B------:R-:W-:Y:S01]  /*11fa0*/  F2FP.BF16.F32.PACK_AB R31, RZ, R31 ;  /* 0x0000001fff1f723e */ /* 0x000fe200000010ff */
[----:B------:R-:W-:Y:S01]  /*11fb0*/  @P5 STG.E.U16 desc[UR36][R4.64+0x12], R29 ;  /* 0x0000121d04005986 */ /* 0x000fe2000c101524 */
[----:B------:R-:W-:-:S03]  /*11fc0*/  ISETP.GT.AND P2, PT, R0, 0x10, P1 ;  /* 0x000000100000780c */ /* 0x000fc60000f44270 */
[----:B------:R-:W-:Y:S01]  /*11fd0*/  @P3 STG.E.U16 desc[UR36][R6.64+0x10], R30 ;  /* 0x0000101e06003986 */ /* 0x000fe2000c101524 */
[----:B------:R-:W-:Y:S01]  /*11fe0*/  ISETP.GT.AND P3, PT, R0, 0x11, P1 ;  /* 0x000000110000780c */ /* 0x000fe20000f64270 */
[-C--:B------:R-:W-:Y:S02]  /*11ff0*/  FMUL R32, R32, R2.reuse ;  /* 0x0000000220207220 */ /* 0x080fe40000400000 */
[----:B------:R-:W-:Y:S01]  /*12000*/  @P4 STG.E.U16 desc[UR36][R6.64+0x12], R31 ;  /* 0x0000121f06004986 */ /* 0x000fe2000c101524 */
[C---:B------:R-:W-:Y:S01]  /*12010*/  ISETP.GT.AND P4, PT, R0.reuse, 0x10, P0 ;  /* 0x000000100000780c */ /* 0x040fe20000784270 */
[-C--:B------:R-:W-:Y:S01]  /*12020*/  FMUL R33, R33, R2.reuse ;  /* 0x0000000221217220 */ /* 0x080fe20000400000 */
[----:B------:R-:W-:Y:S01]  /*12030*/  ISETP.GT.AND P5, PT, R0, 0x11, P0 ;  /* 0x000000110000780c */ /* 0x000fe200007a4270 */
[-C--:B------:R-:W-:Y:S01]  /*12040*/  FMUL R34, R34, R2.reuse ;  /* 0x0000000222227220 */ /* 0x080fe20000400000 */
[----:B------:R-:W-:Y:S01]  /*12050*/  FMUL R35, R35, R2 ;  /* 0x0000000223237220 */ /* 0x000fe20000400000 */
[----:B------:R-:W-:-:S02]  /*12060*/  F2FP.BF16.F32.PACK_AB R32, RZ, R32 ;  /* 0x00000020ff20723e */ /* 0x000fc400000010ff */
[----:B------:R-:W-:Y:S02]  /*12070*/  F2FP.BF16.F32.PACK_AB R33, RZ, R33 ;  /* 0x00000021ff21723e */ /* 0x000fe400000010ff */
[----:B------:R-:W-:Y:S02]  /*12080*/  F2FP.BF16.F32.PACK_AB R34, RZ, R34 ;  /* 0x00000022ff22723e */ /* 0x000fe400000010ff */
        /* <DEDUP_REMOVED lines=8> */
[-C--:B------:R-:W-:Y:S02]  /*12110*/  FMUL R37, R37, R2.reuse ;  /* 0x0000000225257220 */ /* 0x080fe40000400000 */
[----:B------:R-:W-:Y:S01]  /*12120*/  @P5 STG.E.U16 desc[UR36][R6.64+0x22], R35 ;  /* 0x0000222306005986 */ /* 0x000fe2000c101524 */
        /* <DEDUP_REMOVED lines=156> */
[-C--:B------:R-:W-:Y:S01]  /*12af0*/  FMUL R76, R76, R2.reuse ;  /* 0x000000024c4c7220 */ /* 0x080fe20000400000 */
[C---:B------:R-:W-:Y:S02]  /*12b00*/  ISETP.GT.AND P6, PT, R0.reuse, 0x69, P0 ;  /* 0x000000690000780c */ /* 0x040fe400007c4270 */
        /* <DEDUP_REMOVED lines=10> */
[C---:B------:R-:W-:Y:S02]  /*12bb0*/  ISETP.GT.AND P4, PT, R0.reuse, 0x70, P1 ;  /* 0x000000700000780c */ /* 0x040fe40000f84270 */
[C---:B------:R-:W-:Y:S01]  /*12bc0*/  ISETP.GT.AND P2, PT, R0.reuse, 0x71, P1 ;  /* 0x000000710000780c */ /* 0x040fe20000f44270 */
[----:B------:R-:W-:Y:S01]  /*12bd0*/  @P3 STG.E.U16 desc[UR36][R4.64+0xd2], R77 ;  /* 0x0000d24d04003986 */ /* 0x000fe2000c101524 */
[C---:B------:R-:W-:Y:S02]  /*12be0*/  ISETP.GT.AND P3, PT, R0.reuse, 0x78, P1 ;  /* 0x000000780000780c */ /* 0x040fe40000f64270 */
[----:B------:R-:W-:Y:S01]  /*12bf0*/  ISETP.GT.AND P1, PT, R0, 0x79, P1 ;  /* 0x000000790000780c */ /* 0x000fe20000f24270 */
[----:B------:R-:W-:Y:S01]  /*12c00*/  @P5 STG.E.U16 desc[UR36][R6.64+0xd0], R78 ;  /* 0x0000d04e06005986 */ /* 0x000fe2000c101524 */
[----:B------:R-:W-:-:S03]  /*12c10*/  FMUL R80, R80, R2 ;  /* 0x0000000250507220 */ /* 0x000fc60000400000 */
[----:B------:R-:W-:Y:S01]  /*12c20*/  @P6 STG.E.U16 desc[UR36][R6.64+0xd2], R79 ;  /* 0x0000d24f06006986 */ /* 0x000fe2000c101524 */
[C---:B------:R-:W-:Y:S01]  /*12c30*/  ISETP.GT.AND P6, PT, R0.reuse, 0x70, P0 ;  /* 0x000000700000780c */ /* 0x040fe200007c4270 */
[----:B------:R-:W-:Y:S01]  /*12c40*/  FMUL R81, R81, R2 ;  /* 0x0000000251517220 */ /* 0x000fe20000400000 */
[----:B------:R-:W-:Y:S02]  /*12c50*/  F2FP.BF16.F32.PACK_AB R80, RZ, R80 ;  /* 0x00000050ff50723e */ /* 0x000fe400000010ff */
[----:B------:R-:W-:Y:S01]  /*12c60*/  ISETP.GT.AND P5, PT, R0, 0x71, P0 ;  /* 0x000000710000780c */ /* 0x000fe200007a4270 */
[----:B------:R-:W-:Y:S01]  /*12c70*/  FMUL R82, R82, R2 ;  /* 0x0000000252527220 */ /* 0x000fe20000400000 */
[----:B------:R-:W-:Y:S01]  /*12c80*/  F2FP.BF16.F32.PACK_AB R81, RZ, R81 ;  /* 0x00000051ff51723e */ /* 0x000fe200000010ff */
[----:B------:R-:W-:Y:S01]  /*12c90*/  @P4 STG.E.U16 desc[UR36][R4.64+0xe0], R80 ;  /* 0x0000e05004004986 */ /* 0x000fe2000c101524 */
[----:B------:R-:W-:Y:S01]  /*12ca0*/  ISETP.GT.AND P4, PT, R0, 0x78, P0 ;  /* 0x000000780000780c */ /* 0x000fe20000784270 */
[----:B0-----:R-:W-:Y:S01]  /*12cb0*/  @P3 IMAD.MOV.U32 R8, RZ, RZ, R4 ;  /* 0x000000ffff083224 */ /* 0x001fe200078e0004 */
[----:B------:R-:W-:Y:S01]  /*12cc0*/  @P1 MOV R10, R4 ;  /* 0x00000004000a1202 */ /* 0x000fe20000000f00 */
[--C-:B------:R-:W-:Y:S01]  /*12cd0*/  @P3 IMAD.MOV.U32 R9, RZ, RZ, R5.reuse ;  /* 0x000000ffff093224 */ /* 0x100fe200078e0005 */
[----:B------:R0:W-:Y:S01]  /*12ce0*/  @P2 STG.E.U16 desc[UR36][R4.64+0xe2], R81 ;  /* 0x0000e25104002986 */ /* 0x0001e2000c101524 */
[----:B------:R-:W-:Y:S01]  /*12cf0*/  @P1 IMAD.MOV.U32 R11, RZ, RZ, R5 ;  /* 0x000000ffff0b1224 */ /* 0x000fe200078e0005 */
[----:B------:R-:W-:Y:S01]  /*12d00*/  F2FP.BF16.F32.PACK_AB R82, RZ, R82 ;  /* 0x00000052ff52723e */ /* 0x000fe200000010ff */
[-C--:B--2---:R-:W-:Y:S01]  /*12d10*/  FMUL R83, R83, R2.reuse ;  /* 0x0000000253537220 */ /* 0x084fe20000400000 */
[-C--:B---3--:R-:W-:Y:S01]  /*12d20*/  FMUL R84, R84, R2.reuse ;  /* 0x0000000254547220 */ /* 0x088fe20000400000 */
[----:B------:R-:W-:Y:S01]  /*12d30*/  ISETP.GT.AND P0, PT, R0, 0x79, P0 ;  /* 0x000000790000780c */ /* 0x000fe20000704270 */
[----:B----4-:R-:W-:Y:S01]  /*12d40*/  FMUL R85, R85, R2 ;  /* 0x0000000255557220 */ /* 0x010fe20000400000 */
[----:B0-----:R-:W-:-:S02]  /*12d50*/  @P6 IMAD.MOV.U32 R4, RZ, RZ, R6 ;  /* 0x000000ffff046224 */ /* 0x001fc400078e0006 */
[----:B------:R-:W-:Y:S01]  /*12d60*/  @P6 IMAD.MOV.U32 R5, RZ, RZ, R7 ;  /* 0x000000ffff056224 */ /* 0x000fe200078e0007 */
[----:B------:R-:W-:Y:S01]  /*12d70*/  F2FP.BF16.F32.PACK_AB R83, RZ, R83 ;  /* 0x00000053ff53723e */ /* 0x000fe200000010ff */
[----:B------:R-:W-:-:S03]  /*12d80*/  FMUL R86, R86, R2 ;  /* 0x0000000256567220 */ /* 0x000fc60000400000 */
[----:B------:R0:W-:Y:S01]  /*12d90*/  @P6 STG.E.U16 desc[UR36][R4.64+0xe0], R82 ;  /* 0x0000e05204006986 */ /* 0x0001e2000c101524 */
[----:B------:R-:W-:Y:S01]  /*12da0*/  FMUL R87, R87, R2 ;  /* 0x0000000257577220 */ /* 0x000fe20000400000 */
[----:B------:R-:W-:Y:S02]  /*12db0*/  F2FP.BF16.F32.PACK_AB R84, RZ, R84 ;  /* 0x00000054ff54723e */ /* 0x000fe400000010ff */
[----:B------:R-:W-:Y:S02]  /*12dc0*/  F2FP.BF16.F32.PACK_AB R85, RZ, R85 ;  /* 0x00000055ff55723e */ /* 0x000fe400000010ff */
[----:B------:R-:W-:Y:S01]  /*12dd0*/  F2FP.BF16.F32.PACK_AB R86, RZ, R86 ;  /* 0x00000056ff56723e */ /* 0x000fe200000010ff */
[----:B0-----:R-:W-:Y:S02]  /*12de0*/  @P5 IMAD.MOV.U32 R4, RZ, RZ, R6 ;  /* 0x000000ffff045224 */ /* 0x001fe400078e0006 */
[----:B------:R-:W-:Y:S01]  /*12df0*/  @P5 IMAD.MOV.U32 R5, RZ, RZ, R7 ;  /* 0x000000ffff055224 */ /* 0x000fe200078e0007 */
[----:B------:R-:W-:-:S04]  /*12e00*/  F2FP.BF16.F32.PACK_AB R87, RZ, R87 ;  /* 0x00000057ff57723e */ /* 0x000fc800000010ff */
[----:B------:R0:W-:Y:S04]  /*12e10*/  @P5 STG.E.U16 desc[UR36][R4.64+0xe2], R83 ;  /* 0x0000e25304005986 */ /* 0x0001e8000c101524 */
[----:B------:R1:W-:Y:S04]  /*12e20*/  @P3 STG.E.U16 desc[UR36][R8.64+0xf0], R84 ;  /* 0x0000f05408003986 */ /* 0x0003e8000c101524 */
[----:B------:R1:W-:Y:S01]  /*12e30*/  @P1 STG.E.U16 desc[UR36][R10.64+0xf2], R85 ;  /* 0x0000f2550a001986 */ /* 0x0003e2000c101524 */
[----:B0-----:R-:W-:Y:S02]  /*12e40*/  @P4 IMAD.MOV.U32 R4, RZ, RZ, R6 ;  /* 0x000000ffff044224 */ /* 0x001fe400078e0006 */
[----:B------:R-:W-:-:S05]  /*12e50*/  @P4 IMAD.MOV.U32 R5, RZ, RZ, R7 ;  /* 0x000000ffff054224 */ /* 0x000fca00078e0007 */
[----:B------:R1:W-:Y:S04]  /*12e60*/  @P4 STG.E.U16 desc[UR36][R4.64+0xf0], R86 ;  /* 0x0000f05604004986 */ /* 0x0003e8000c101524 */
[----:B------:R1:W-:Y:S02]  /*12e70*/  @P0 STG.E.U16 desc[UR36][R6.64+0xf2], R87 ;  /* 0x0000f25706000986 */ /* 0x0003e4000c101524 */
.L_x_533:
[----:B------:R-:W-:Y:S05]  /*12e80*/  BSYNC B0 ;  /* 0x0000000000007941 */ /* 0x000fea0003800000 */
.L_x_29:
[----:B01----:R-:W2:Y:S04]  /*12e90*/  LDL.LU R5, [R1+0x100] ;  /* 0x0001000001057983 */ /* 0x003ea80000300800 */
[----:B------:R-:W2:Y:S01]  /*12ea0*/  LDL.LU R4, [R1+0x104] ;  /* 0x0001040001047983 */ /* 0x000ea20000300800 */
[----:B------:R-:W-:Y:S01]  /*12eb0*/  ULDC UR4, c[0x0][0xc] ;  /* 0x0000030000047ab9 */ /* 0x000fe20000000800 */
[----:B------:R-:W-:Y:S01]  /*12ec0*/  ULDC UR5, c[0x0][0x10] ;  /* 0x0000040000057ab9 */ /* 0x000fe20000000800 */
[----:B------:R-:W2:Y:S01]  /*12ed0*/  LDC R3, c[0x0][0x14] ;  /* 0x00000500ff037b82 */ /* 0x000ea20000000800 */
[----:B------:R-:W-:Y:S01]  /*12ee0*/  UIMAD.WIDE.U32 UR4, UR4, UR5, URZ ;  /* 0x00000005040472a5 */ /* 0x000fe2000f8e003f */
[----:B----4-:R-:W-:Y:S01]  /*12ef0*/  PRMT R0, RZ, 0x7610, R0 ;  /* 0x00007610ff007816 */ /* 0x010fe20000000000 */
[----:B------:R-:W-:Y:S01]  /*12f00*/  UMOV UR42, 0xffffffff ;  /* 0xffffffff002a7882 */ /* 0x000fe20000000000 */
[----:B------:R-:W-:-:S03]  /*12f10*/  UMOV UR43, 0xffffffff ;  /* 0xffffffff002b7882 */ /* 0x000fc60000000000 */
[----:B--2---:R-:W-:-:S04]  /*12f20*/  IMAD.WIDE.U32 R4, R3, UR4, R4 ;  /* 0x0000000403047c25 */ /* 0x004fc8000f8e0004 */
[----:B------:R-:W-:Y:S01]  /*12f30*/  IMAD R3, R3, UR5, RZ ;  /* 0x0000000503037c24 */ /* 0x000fe2000f8e02ff */
[----:B------:R-:W-:Y:S01]  /*12f40*/  ULDC.64 UR4, c[0x0][0x650] ;  /* 0x0001940000047ab9 */ /* 0x000fe20000000a00 */
[----:B------:R-:W-:Y:S01]  /*12f50*/  IMAD.MOV.U32 R7, RZ, RZ, R4 ;  /* 0x000000ffff077224 */ /* 0x000fe200078e0004 */
[----:B------:R-:W-:Y:S01]  /*12f60*/  ISETP.GE.U32.AND P0, PT, R4, UR4, PT ;  /* 0x0000000404007c0c */ /* 0x000fe2000bf06070 */
[----:B------:R-:W-:-:S05]  /*12f70*/  IMAD.IADD R6, R5, 0x1, R3 ;  /* 0x0000000105067824 */ /* 0x000fca00078e0203 */
[----:B------:R0:W-:Y:S01]  /*12f80*/  STL [R1+0x100], R6 ;  /* 0x0001000601007387 */ /* 0x0001e20000100800 */
[----:B------:R-:W-:-:S03]  /*12f90*/  ISETP.GE.U32.AND.EX P0, PT, R6, UR5, PT, P0 ;  /* 0x0000000506007c0c */ /* 0x000fc6000bf06100 */
[----:B------:R0:W-:Y:S10]  /*12fa0*/  STL [R1+0x104], R7 ;  /* 0x0001040701007387 */ /* 0x0001f40000100800 */
[----:B0-----:R-:W-:Y:S05]  /*12fb0*/  @P0 BRA `(.L_x_534) ;  /* 0x0000000400880947 */ /* 0x001fea0003800000 */
[----:B------:R-:W0:Y:S01]  /*12fc0*/  S2UR UR6, SR_CTAID.X ;  /* 0x00000000000679c3 */ /* 0x000e220000002500 */
[----:B------:R-:W-:Y:S01]  /*12fd0*/  ULDC.64 UR12, c[0x0][0x628] ;  /* 0x00018a00000c7ab9 */ /* 0x000fe20000000a00 */
[----:B------:R-:W-:Y:S01]  /*12fe0*/  ULDC UR4, c[0x0][0x150] ;  /* 0x0000540000047ab9 */ /* 0x000fe20000000800 */
[----:B------:R-:W-:Y:S01]  /*12ff0*/  ISETP.NE.U32.AND P0, PT, RZ, UR12, PT ;  /* 0x0000000cff007c0c */ /* 0x000fe2000bf05070 */
[----:B------:R-:W-:Y:S01]  /*13000*/  ULDC UR15, c[0x0][0x630] ;  /* 0x00018c00000f7ab9 */ /* 0x000fe20000000800 */
[C---:B------:R-:W-:Y:S01]  /*13010*/  R2UR UR16, R7.reuse ;  /* 0x00000000071072ca */ /* 0x040fe200000e0000 */
[----:B------:R-:W-:Y:S01]  /*13020*/  ULDC UR19, c[0x0][0x154] ;  /* 0x0000550000137ab9 */ /* 0x000fe20000000800 */
[----:B------:R-:W-:Y:S01]  /*13030*/  ISETP.NE.AND.EX P0, PT, RZ, UR13, PT, P0 ;  /* 0x0000000dff007c0c */ /* 0x000fe2000bf05300 */
[----:B------:R-:W1:Y:S01]  /*13040*/  S2UR UR18, SR_CTAID.Y ;  /* 0x00000000001279c3 */ /* 0x000e620000002600 */
[----:B------:R-:W-:Y:S02]  /*13050*/  R2UR UR17, R6 ;  /* 0x00000000061172ca */ /* 0x000fe400000e0000 */
[----:B------:R-:W-:-:S02]  /*13060*/  R2UR UR10, R7 ;  /* 0x00000000070a72ca */ /* 0x000fc400000e0000 */
[----:B------:R-:W-:Y:S02]  /*13070*/  R2UR UR11, R6 ;  /* 0x00000000060b72ca */ /* 0x000fe400000e0000 */
[----:B0-----:R-:W-:-:S05]  /*13080*/  I2FP.F32.U32 R0, UR6 ;  /* 0x0000000600007c45 */ /* 0x001fca0008201000 */
[----:B------:R-:W-:-:S04]  /*13090*/  FMUL R0, R0, UR4 ;  /* 0x0000000400007c20 */ /* 0x000fc80008400000 */
[----:B------:R0:W2:Y:S01]  /*130a0*/  F2I.U32.TRUNC.NTZ R3, R0 ;  /* 0x0000000000037305 */ /* 0x0000a2000020f000 */
[----:B-1----:R-:W-:Y:S05]  /*130b0*/  @!P0 BRA `(.L_x_535) ;  /* 0x0000000000308947 */ /* 0x002fea0003800000 */
        /* <DEDUP_REMOVED lines=12> */
.L_x_535:
[----:B------:R-:W-:Y:S01]  /*13180*/  USHF.R.U64 UR43, UR10, UR15, UR11 ;  /* 0x0000000f0a2b7299 */ /* 0x000fe2000800120b */
[----:B0-----:R-:W-:Y:S01]  /*13190*/  I2FP.F32.U32 R0, UR18 ;  /* 0x0000001200007c45 */ /* 0x001fe20008201000 */
[----:B------:R-:W-:Y:S02]  /*131a0*/  USHF.R.U32.HI UR4, URZ, UR15, UR11 ;  /* 0x0000000f3f047299 */ /* 0x000fe4000801160b */
        /* <DEDUP_REMOVED lines=8> */
[----:B------:R-:W-:Y:S01]  /*13230*/  UIMAD.WIDE.U32 UR8, UR10, UR12, UR8 ;  /* 0x0000000c0a0872a5 */ /* 0x000fe2000f8e0008 */
[----:B--2---:R-:W-:Y:S01]  /*13240*/  R2UR UR12, R3 ;  /* 0x00000000030c72ca */ /* 0x004fe200000e0000 */
[----:B------:R-:W-:Y:S01]  /*13250*/  UIMAD UR10, UR10, UR13, UR4 ;  /* 0x0000000d0a0a72a4 */ /* 0x000fe2000f8e0204 */
[----:B------:R-:W-:Y:S01]  /*13260*/  ULDC UR11, c[0x0][0x618] ;  /* 0x00018600000b7ab9 */ /* 0x000fe20000000800 */
[----:B------:R-:W-:Y:S02]  /*13270*/  ULDC UR21, c[0x0][0x658] ;  /* 0x0001960000157ab9 */ /* 0x000fe40000000800 */
[----:B------:R-:W-:Y:S01]  /*13280*/  UIADD3 UR9, UR9, UR10, URZ ;  /* 0x0000000a09097290 */ /* 0x000fe2000fffe03f */
[----:B------:R-:W-:Y:S01]  /*13290*/  UMOV UR15, 0xffffffff ;  /* 0xffffffff000f7882 */ /* 0x000fe20000000000 */
[----:B------:R-:W-:Y:S01]  /*132a0*/  ULDC.64 UR4, c[0x0][0x640] ;  /* 0x0001900000047ab9 */ /* 0x000fe20000000a00 */
[----:B------:R-:W-:Y:S01]  /*132b0*/  USHF.L.U32 UR15, UR15, UR21, URZ ;  /* 0x000000150f0f7299 */ /* 0x000fe2000800063f */
[----:B------:R-:W-:Y:S01]  /*132c0*/  ISETP.NE.U32.AND P0, PT, RZ, UR4, PT ;  /* 0x00000004ff007c0c */ /* 0x000fe2000bf05070 */
[----:B------:R-:W-:-:S02]  /*132d0*/  USHF.R.U64 UR16, UR8, UR11, UR9 ;  /* 0x0000000b08107299 */ /* 0x000fc40008001209 */
[----:B------:R-:W-:Y:S01]  /*132e0*/  USHF.R.U32.HI UR8, URZ, UR11, UR9 ;  /* 0x0000000b3f087299 */ /* 0x000fe20008011609 */
[----:B0-----:R-:W-:Y:S01]  /*132f0*/  R2UR UR14, R0 ;  /* 0x00000000000e72ca */ /* 0x001fe200000e0000 */
[----:B------:R-:W-:Y:S01]  /*13300*/  ULDC UR17, c[0x0][0x608] ;  /* 0x0001820000117ab9 */ /* 0x000fe20000000800 */
[----:B------:R-:W-:Y:S01]  /*13310*/  ULOP3.LUT UR41, URZ, UR15, URZ, 0x33, !UPT ;  /* 0x0000000f3f297292 */ /* 0x000fe2000f8e333f */
[----:B------:R-:W-:Y:S01]  /*13320*/  ISETP.NE.AND.EX P0, PT, RZ, UR5, PT, P0 ;  /* 0x00000005ff007c0c */ /* 0x000fe2000bf05300 */
[----:B------:R-:W-:Y:S02]  /*13330*/  USHF.R.U64 UR15, UR16, UR17, UR8 ;  /* 0x00000011100f7299 */ /* 0x000fe40008001208 */
[----:B------:R-:W-:Y:S02]  /*13340*/  USHF.R.U32.HI UR8, URZ, UR17, UR8 ;  /* 0x000000113f087299 */ /* 0x000fe40008011608 */
[----:B------:R-:W-:Y:S02]  /*13350*/  UIADD3 UR12, -UR12, URZ, URZ ;  /* 0x0000003f0c0c7290 */ /* 0x000fe4000fffe13f */
[----:B------:R-:W-:Y:S01]  /*13360*/  USHF.R.U64 UR17, UR15, UR21, UR8 ;  /* 0x000000150f117299 */ /* 0x000fe20008001208 */
[----:B------:R-:W-:Y:S01]  /*13370*/  UMOV UR19, 0x1 ;  /* 0x0000000100137882 */ /* 0x000fe20000000000 */
[----:B------:R-:W-:Y:S01]  /*13380*/  ULDC UR13, c[0x0][0x144] ;  /* 0x00005100000d7ab9 */ /* 0x000fe20000000800 */
[----:B------:R-:W-:Y:S01]  /*13390*/  ULDC UR7, c[0x0][0x600] ;  /* 0x0001800000077ab9 */ /* 0x000fe20000000800 */
[----:B------:R-:W-:-:S02]  /*133a0*/  USHF.L.U32 UR24, UR19, UR21, URZ ;  /* 0x0000001513187299 */ /* 0x000fc4000800063f */
[----:B------:R-:W-:Y:S02]  /*133b0*/  USHF.R.U32.HI UR8, URZ, UR21, UR8 ;  /* 0x000000153f087299 */ /* 0x000fe40008011608 */
[----:B------:R-:W-:Y:S02]  /*133c0*/  UIMAD UR21, UR13, UR12, UR6 ;  /* 0x0000000c0d1572a4 */ /* 0x000fe4000f8e0206 */
[----:B------:R-:W-:Y:S02]  /*133d0*/  UIADD3 UR20, UR7, -0x1, URZ ;  /* 0xffffffff07147890 */ /* 0x000fe4000fffe03f */
[----:B------:R-:W-:Y:S01]  /*133e0*/  UIADD3 UR19, -UR14, URZ, URZ ;  /* 0x0000003f0e137290 */ /* 0x000fe2000fffe13f */
        /* <DEDUP_REMOVED lines=17> */
.L_x_536:
[----:B------:R-:W-:Y:S01]  /*13500*/  UISETP.NE.AND UP0, UPT, UR46, URZ, UPT ;  /* 0x0000003f2e00728c */ /* 0x000fe2000bf05270 */
[----:B------:R-:W-:Y:S01]  /*13510*/  IMAD.MOV.U32 R0, RZ, RZ, 0x1 ;  /* 0x00000001ff007424 */ /* 0x000fe200078e00ff */
[----:B------:R-:W-:Y:S02]  /*13520*/  USHF.R.U64 UR4, UR6, UR22, UR8 ;  /* 0x0000001606047299 */ /* 0x000fe40008001208 */
[----:B------:R-:W-:Y:S02]  /*13530*/  ULOP3.LUT UR41, UR15, UR41, URZ, 0xc0, !UPT ;  /* 0x000000290f297292 */ /* 0x000fe4000f8ec03f */
[----:B------:R-:W-:Y:S02]  /*13540*/  UIADD3 UR5, -UR4, URZ, URZ ;  /* 0x0000003f04057290 */ /* 0x000fe4000fffe13f */
[----:B------:R-:W-:Y:S02]  /*13550*/  UIMAD UR41, UR24, UR4, UR41 ;  /* 0x00000004182972a4 */ /* 0x000fe4000f8e0229 */
[----:B------:R-:W-:-:S02]  /*13560*/  ULOP3.LUT UR16, UR16, UR20, URZ, 0xc0, !UPT ;  /* 0x0000001410107292 */ /* 0x000fc4000f8ec03f */
[----:B------:R-:W-:Y:S02]  /*13570*/  @UP0 UIMAD UR21, UR25, UR19, UR18 ;  /* 0x00000013191502a4 */ /* 0x000fe4000f8e0212 */
[----:B------:R-:W-:-:S03]  /*13580*/  UIMAD UR4, UR5, UR23, UR17 ;  /* 0x00000017050472a4 */ /* 0x000fc6000f8e0211 */
[----:B------:R-:W-:Y:S01]  /*13590*/  ULDC UR5, c[0x0][0x610] ;  /* 0x0001840000057ab9 */ /* 0x000fe20000000800 */
[----:B------:R-:W-:Y:S02]  /*135a0*/  UIMAD UR4, UR4, UR7, UR16 ;  /* 0x00000007040472a4 */ /* 0x000fe4000f8e0210 */
[----:B------:R-:W-:-:S04]  /*135b0*/  UIMAD UR41, UR41, UR5, UR21 ;  /* 0x00000005292972a4 */ /* 0x000fc8000f8e0215 */
[----:B------:R-:W-:Y:S02]  /*135c0*/  USEL UR42, UR4, UR41, !UP0 ;  /* 0x00000029042a7287 */ /* 0x000fe4000c000000 */
[----:B------:R-:W-:-:S12]  /*135d0*/  USEL UR41, UR41, UR4, !UP0 ;  /* 0x0000000429297287 */ /* 0x000fd8000c000000 */
.L_x_534:
[----:B------:R-:W-:-:S13]  /*135e0*/  LOP3.LUT P0, RZ, R0, 0xff, RZ, 0xc0, !PT ;  /* 0x000000ff00ff7812 */ /* 0x000fda000780c0ff */
[----:B------:R-:W-:Y:S05]  /*135f0*/  @P0 BRA `(.L_x_537) ;  /* 0xfffffedc00080947 */ /* 0x000fea000383ffff */
[----:B------:R-:W-:Y:S05]  /*13600*/  EXIT ;  /* 0x000000000000794d */ /* 0x000fea0003800000 */
.L_x_4:
[----:B------:R-:W2:Y:S01]  /*13610*/  LDL R5, [R1+0x104] ;  /* 0x0001040001057983 */ /* 0x000ea20000100800 */
[----:B------:R-:W-:-:S03]  /*13620*/  ULDC.64 UR8, c[0x0][0x650] ;  /* 0x0001940000087ab9 */ /* 0x000fc60000000a00 */
[----:B------:R-:W3:Y:S01]  /*13630*/  LDL R4, [R1+0x100] ;  /* 0x0001000001047983 */ /* 0x000ee20000100800 */
[----:B------:R-:W-:Y:S01]  /*13640*/  PRMT R0, RZ, 0x7610, R0 ;  /* 0x00007610ff007816 */ /* 0x000fe20000000000 */
[----:B------:R-:W-:Y:S02]  /*13650*/  IMAD.MOV.U32 R3, RZ, RZ, -0x1 ;  /* 0xffffffffff037424 */ /* 0x000fe400078e00ff */
[----:B------:R-:W-:Y:S02]  /*13660*/  IMAD.MOV.U32 R2, RZ, RZ, -0x1 ;  /* 0xffffffffff027424 */ /* 0x000fe400078e00ff */
[----:B------:R-:W-:Y:S01]  /*13670*/  IMAD.MOV.U32 R9, RZ, RZ, -0x1 ;  /* 0xffffffffff097424 */ /* 0x000fe200078e00ff */
[----:B--2---:R-:W-:-:S04]  /*13680*/  ISETP.GE.U32.AND P0, PT, R5, UR8, PT ;  /* 0x0000000805007c0c */ /* 0x004fc8000bf06070 */
[----:B---3--:R-:W-:-:S13]  /*13690*/  ISETP.GE.U32.AND.EX P0, PT, R4, UR9, PT, P0 ;  /* 0x0000000904007c0c */ /* 0x008fda000bf06100 */
[----:B------:R-:W-:Y:S05]  /*136a0*/  @P0 BRA `(.L_x_538) ;  /* 0x00000004008c0947 */ /* 0x000fea0003800000 */
[----:B------:R-:W-:Y:S01]  /*136b0*/  I2FP.F32.U32 R0, UR4 ;  /* 0x0000000400007c45 */ /* 0x000fe20008201000 */
[----:B0-----:R-:W-:Y:S01]  /*136c0*/  ULDC.64 UR16, c[0x0][0x628] ;  /* 0x00018a0000107ab9 */ /* 0x001fe20000000a00 */
        /* <DEDUP_REMOVED lines=24> */
.L_x_539:
        /* <DEDUP_REMOVED lines=24> */
[----:B------:R-:W-:Y:S01]  /*139d0*/  UMOV UR19, 0x1 ;  /* 0x0000000100137882 */ /* 0x000fe20000000000 */
[----:B------:R-:W-:Y:S01]  /*139e0*/  ULDC UR20, c[0x0][0x608] ;  /* 0x0001820000147ab9 */ /* 0x000fe20000000800 */
[----:B------:R-:W-:Y:S01]  /*139f0*/  USHF.L.U32 UR26, UR19, UR23, URZ ;  /* 0x00000017131a7299 */ /* 0x000fe2000800063f */
[----:B------:R-:W-:Y:S01]  /*13a00*/  ISETP.NE.AND.EX P0, PT, RZ, UR9, PT, P0 ;  /* 0x00000009ff007c0c */ /* 0x000fe2000bf05300 */
[----:B------:R-:W-:Y:S02]  /*13a10*/  USHF.R.U64 UR19, UR18, UR20, UR11 ;  /* 0x0000001412137299 */ /* 0x000fe4000800120b */
[----:B------:R-:W-:Y:S02]  /*13a20*/  USHF.R.U32.HI UR11, URZ, UR20, UR11 ;  /* 0x000000143f0b7299 */ /* 0x000fe4000801160b */
[----:B------:R-:W-:-:S02]  /*13a30*/  UIADD3 UR15, -UR15, URZ, URZ ;  /* 0x0000003f0f0f7290 */ /* 0x000fc4000fffe13f */
[----:B------:R-:W-:Y:S01]  /*13a40*/  USHF.R.U64 UR20, UR19, UR23, UR11 ;  /* 0x0000001713147299 */ /* 0x000fe2000800120b */
[----:B------:R-:W-:Y:S01]  /*13a50*/  ULDC UR16, c[0x0][0x144] ;  /* 0x0000510000107ab9 */ /* 0x000fe20000000800 */
[----:B------:R-:W-:Y:S01]  /*13a60*/  ULDC UR6, c[0x0][0x600] ;  /* 0x0001800000067ab9 */ /* 0x000fe20000000800 */
[----:B------:R-:W-:Y:S02]  /*13a70*/  USHF.R.U32.HI UR11, URZ, UR23, UR11 ;  /* 0x000000173f0b7299 */ /* 0x000fe4000801160b */
[----:B------:R-:W-:Y:S02]  /*13a80*/  UIMAD UR23, UR16, UR15, UR4 ;  /* 0x0000000f101772a4 */ /* 0x000fe4000f8e0204 */
[----:B------:R-:W-:Y:S02]  /*13a90*/  UIADD3 UR22, UR6, -0x1, URZ ;  /* 0xffffffff06167890 */ /* 0x000fe4000fffe03f */
[----:B------:R-:W-:Y:S02]  /*13aa0*/  ULOP3.LUT UR27, URZ, UR13, URZ, 0x33, !UPT ;  /* 0x0000000d3f1b7292 */ /* 0x000fe4000f8e333f */
        /* <DEDUP_REMOVED lines=18> */
.L_x_540:
[----:B------:R-:W-:Y:S01]  /*13bd0*/  UISETP.NE.AND UP0, UPT, UR46, URZ, UPT ;  /* 0x0000003f2e00728c */ /* 0x000fe2000bf05270 */
[----:B------:R-:W-:Y:S01]  /*13be0*/  IMAD.MOV.U32 R0, RZ, RZ, 0x1 ;  /* 0x00000001ff007424 */ /* 0x000fe200078e00ff */
[----:B------:R-:W-:Y:S01]  /*13bf0*/  USHF.R.U64 UR8, UR4, UR24, UR11 ;  /* 0x0000001804087299 */ /* 0x000fe2000800120b */
[----:B------:R-:W-:Y:S01]  /*13c00*/  IMAD.U32 R9, RZ, RZ, UR5 ;  /* 0x00000005ff097e24 */ /* 0x000fe2000f8e00ff */
[----:B------:R-:W-:Y:S02]  /*13c10*/  ULOP3.LUT UR4, UR19, UR27, URZ, 0xc0, !UPT ;  /* 0x0000001b13047292 */ /* 0x000fe4000f8ec03f */
[----:B------:R-:W-:Y:S02]  /*13c20*/  ULOP3.LUT UR18, UR18, UR22, URZ, 0xc0, !UPT ;  /* 0x0000001612127292 */ /* 0x000fe4000f8ec03f */
[----:B------:R-:W-:-:S03]  /*13c30*/  UIMAD UR4, UR26, UR8, UR4 ;  /* 0x000000081a0472a4 */ /* 0x000fc6000f8e0204 */
[----:B------:R-:W-:Y:S02]  /*13c40*/  @UP0 UIMAD UR23, UR28, UR21, UR7 ;  /* 0x000000151c1702a4 */ /* 0x000fe4000f8e0207 */
[----:B------:R-:W-:-:S03]  /*13c50*/  UIADD3 UR7, -UR8, URZ, URZ ;  /* 0x0000003f08077290 */ /* 0x000fc6000fffe13f */
[----:B------:R-:W-:Y:S01]  /*13c60*/  ULDC UR8, c[0x0][0x610] ;  /* 0x0001840000087ab9 */ /* 0x000fe20000000800 */
[----:B------:R-:W-:Y:S02]  /*13c70*/  UIMAD UR7, UR7, UR25, UR20 ;  /* 0x00000019070772a4 */ /* 0x000fe4000f8e0214 */
[----:B------:R-:W-:Y:S02]  /*13c80*/  UIMAD UR4, UR4, UR8, UR23 ;  /* 0x00000008040472a4 */ /* 0x000fe4000f8e0217 */
[----:B------:R-:W-:-:S04]  /*13c90*/  UIMAD UR7, UR7, UR6, UR18 ;  /* 0x00000006070772a4 */ /* 0x000fc8000f8e0212 */
[----:B------:R-:W-:Y:S02]  /*13ca0*/  USEL UR6, UR7, UR4, !UP0 ;  /* 0x0000000407067287 */ /* 0x000fe4000c000000 */
[----:B------:R-:W-:-:S04]  /*13cb0*/  USEL UR4, UR4, UR7, !UP0 ;  /* 0x0000000704047287 */ /* 0x000fc8000c000000 */
[----:B------:R-:W-:Y:S02]  /*13cc0*/  IMAD.U32 R2, RZ, RZ, UR6 ;  /* 0x00000006ff027e24 */ /* 0x000fe4000f8e00ff */
[----:B------:R-:W-:-:S07]  /*13cd0*/  IMAD.U32 R3, RZ, RZ, UR4 ;  /* 0x00000004ff037e24 */ /* 0x000fce000f8e00ff */
.L_x_538:
[----:B------:R-:W-:-:S08]  /*13ce0*/  NOP ;  /* 0x0000000000007918 */ /* 0x000fd00000000000 */
[----:B0-----:R-:W0:-:S00]  /*13cf0*/  USETMAXREG.DEALLOC.CTAPOOL 0x18 ;  /* 0x00000018000079c8 */ /* 0x001e0000080e0500 */
[----:B------:R-:W-:-:S13]  /*13d00*/  ISETP.NE.AND P0, PT, RZ, UR10, PT ;  /* 0x0000000aff007c0c */ /* 0x000fda000bf05270 */
[----:B------:R-:W-:Y:S05]  /*13d10*/  @P0 EXIT ;  /* 0x000000000000094d */ /* 0x000fea0003800000 */
[----:B0-----:R-:W-:Y:S01]  /*13d20*/  LOP3.LUT P0, RZ, R0, 0xff, RZ, 0xc0, !PT ;  /* 0x000000ff00ff7812 */ /* 0x001fe2000780c0ff */
[----:B------:R-:W-:Y:S02]  /*13d30*/  IMAD.MOV.U32 R0, RZ, RZ, 0x1 ;  /* 0x00000001ff007424 */ /* 0x000fe400078e00ff */
[----:B------:R-:W-:-:S10]  /*13d40*/  IMAD.MOV.U32 R6, RZ, RZ, RZ ;  /* 0x000000ffff067224 */ /* 0x000fd400078e00ff */
[----:B------:R-:W-:Y:S05]  /*13d50*/  @!P0 BRA `(.L_x_541) ;  /* 0x0000000c00688947 */ /* 0x000fea0003800000 */
[----:B------:R-:W0:Y:S01]  /*13d60*/  S2R R4, SR_TID.X ;  /* 0x0000000000047919 */ /* 0x000e220000002100 */
[----:B------:R-:W-:Y:S01]  /*13d70*/  ULDC UR4, c[0x0][0x28c] ;  /* 0x0000a30000047ab9 */ /* 0x000fe20000000800 */
[----:B------:R-:W-:Y:S01]  /*13d80*/  ULDC UR6, c[0x0][0x658] ;  /* 0x0001960000067ab9 */ /* 0x000fe20000000800 */
[----:B------:R-:W-:Y:S01]  /*13d90*/  UIADD3 UR10, UR4, 0xf, URZ ;  /* 0x0000000f040a7890 */ /* 0x000fe2000fffe03f */
[----:B------:R-:W-:Y:S01]  /*13da0*/  BSSY B0, `(.L_x_541) ;  /* 0x00000d5000007945 */ /* 0x000fe20003800000 */
[----:B------:R-:W-:Y:S01]  /*13db0*/  UMOV UR7, 0xffffffff ;  /* 0xffffffff00077882 */ /* 0x000fe20000000000 */
[----:B------:R-:W-:Y:S01]  /*13dc0*/  ULDC UR5, c[0x0][0x600] ;  /* 0x0001800000057ab9 */ /* 0x000fe20000000800 */
[----:B------:R-:W-:Y:S01]  /*13dd0*/  UMOV UR9, 0x1 ;  /* 0x0000000100097882 */ /* 0x000fe20000000000 */
[----:B------:R-:W-:Y:S01]  /*13de0*/  USHF.L.U32 UR7, UR7, UR6, URZ ;  /* 0x0000000607077299 */ /* 0x000fe2000800063f */
[----:B------:R-:W-:Y:S01]  /*13df0*/  IMAD.MOV.U32 R8, RZ, RZ, 0x1 ;  /* 0x00000001ff087424 */ /* 0x000fe200078e00ff */
[----:B------:R-:W-:Y:S01]  /*13e00*/  UIADD3 UR4, UR5, -0x1, URZ ;  /* 0xffffffff05047890 */ /* 0x000fe2000fffe03f */
[----:B------:R-:W-:Y:S01]  /*13e10*/  MOV R0, 0x1 ;  /* 0x0000000100007802 */ /* 0x000fe20000000f00 */
[----:B------:R-:W-:Y:S01]  /*13e20*/  USHF.R.S32.HI UR11, URZ, 0x1f, UR10 ;  /* 0x0000001f3f0b7899 */ /* 0x000fe2000801140a */
[----:B------:R-:W-:Y:S01]  /*13e30*/  IMAD.MOV.U32 R6, RZ, RZ, RZ ;  /* 0x000000ffff067224 */ /* 0x000fe200078e00ff */
[----:B------:R-:W-:Y:S01]  /*13e40*/  ULDC UR8, c[0x0][0xc] ;  /* 0x0000030000087ab9 */ /* 0x000fe20000000800 */
[----:B------:R-:W-:-:S02]  /*13e50*/  USHF.L.U32 UR5, UR9, UR6, URZ ;  /* 0x0000000609057299 */ /* 0x000fc4000800063f */
[----:B------:R-:W-:Y:S01]  /*13e60*/  ULEA.HI UR11, UR11, UR10, URZ, 0x4 ;  /* 0x0000000a0b0b7291 */ /* 0x000fe2000f8f203f */
[----:B------:R-:W-:Y:S01]  /*13e70*/  ULDC UR9, c[0x0][0x10] ;  /* 0x0000040000097ab9 */ /* 0x000fe20000000800 */
[----:B------:R-:W-:Y:S02]  /*13e80*/  ULOP3.LUT UR6, URZ, UR7, URZ, 0x33, !UPT ;  /* 0x000000073f067292 */ /* 0x000fe4000f8e333f */
[----:B------:R-:W-:Y:S01]  /*13e90*/  UIMAD.WIDE.U32 UR8, UR8, UR9, URZ ;  /* 0x00000009080872a5 */ /* 0x000fe2000f8e003f */
[----:B------:R-:W-:Y:S01]  /*13ea0*/  ULDC UR7, c[0x0][0x14] ;  /* 0x0000050000077ab9 */ /* 0x000fe20000000800 */
[----:B------:R-:W-:Y:S02]  /*13eb0*/  USHF.R.S32.HI UR19, URZ, 0x4, UR11 ;  /* 0x000000043f137899 */ /* 0x000fe4000801140b */
[----:B------:R-:W-:Y:S02]  /*13ec0*/  UIMAD.WIDE.U32 UR22, UR8, UR7, URZ ;  /* 0x00000007081672a5 */ /* 0x000fe4000f8e003f */
[----:B------:R-:W-:-:S02]  /*13ed0*/  UIMAD UR13, UR9, UR7, URZ ;  /* 0x00000007090d72a4 */ /* 0x000fc4000f8e023f */
[----:B------:R-:W-:Y:S01]  /*13ee0*/  ULOP3.LUT UR21, UR40, 0x2, URZ, 0xfc, !UPT ;  /* 0x0000000228157892 */ /* 0x000fe2000f8efc3f */
[C---:B0-----:R-:W-:Y:S01]  /*13ef0*/  LOP3.LUT P2, RZ, R4.reuse, 0x7f, RZ, 0xc0, !PT ;  /* 0x0000007f04ff7812 */ /* 0x041fe2000784c0ff */
[----:B------:R-:W-:Y:S01]  /*13f00*/  UIADD3 UR13, UR23, UR13, URZ ;  /* 0x0000000d170d7290 */ /* 0x000fe2000fffe03f */
[----:B------:R-:W-:Y:S01]  /*13f10*/  LOP3.LUT P0, RZ, R4, 0x1f, RZ, 0xc0, !PT ;  /* 0x0000001f04ff7812 */ /* 0x000fe2000780c0ff */
[----:B------:R-:W-:Y:S01]  /*13f20*/  UIADD3 UR26, UR19, 0x1, URZ ;  /* 0x00000001131a7890 */ /* 0x000fe2000fffe03f */
[----:B------:R-:W-:Y:S02]  /*13f30*/  ULDC.64 UR24, c[0x0][0x198] ;  /* 0x0000660000187ab9 */ /* 0x000fe40000000a00 */
[----:B------:R-:W-:-:S13]  /*13f40*/  PLOP3.LUT P0, PT, P0, P2, PT, 0x8a, 0x0 ;  /* 0x000000000000781c */ /* 0x000fda0000705172 */
.L_x_553:
[----:B------:R-:W-:-:S03]  /*13f50*/  UMOV UR7, 0xffffffff ;  /* 0xffffffff00077882 */ /* 0x000fc60000000000 */
[----:B------:R-:W-:Y:S05]  /*13f60*/  BRA.DIV UR7, `(.L_x_542) ;  /* 0x0000001207d07947 */ /* 0x000fea000b800000 */
[----:B------:R-:W-:-:S13]  /*13f70*/  ELECT P6, URZ, PT ;  /* 0x00000000003f782f */ /* 0x000fda00038c0000 */
.L_x_571:
[----:B------:R-:W0:Y:S01]  /*13f80*/  LDC R4, c[0x0][0x28c] ;  /* 0x0000a300ff047b82 */ /* 0x000e220000000800 */
[----:B------:R-:W-:Y:S01]  /*13f90*/  BSSY B1, `(.L_x_543) ;  /* 0x0000038000017945 */ /* 0x000fe20003800000 */
[----:B0-----:R-:W-:-:S13]  /*13fa0*/  ISETP.LT.OR P6, PT, R4, 0x1, !P6 ;  /* 0x000000010400780c */ /* 0x001fda00077c1670 */
[----:B------:R-:W-:Y:S05]  /*13fb0*/  @P6 BRA `(.L_x_544) ;  /* 0x0000000000d46947 */ /* 0x000fea0003800000 */
[----:B------:R-:W-:Y:S02]  /*13fc0*/  IMAD.SHL.U32 R2, R2, 0x80, RZ ;  /* 0x0000008002027824 */ /* 0x000fe400078e00ff */
[----:B------:R-:W-:Y:S02]  /*13fd0*/  IMAD.SHL.U32 R3, R3, 0x200, RZ ;  /* 0x0000020003037824 */ /* 0x000fe400078e00ff */
[----:B------:R-:W-:Y:S02]  /*13fe0*/  IMAD.MOV.U32 R13, RZ, RZ, RZ ;  /* 0x000000ffff0d7224 */ /* 0x000fe400078e00ff */
[----:B------:R-:W-:Y:S02]  /*13ff0*/  IMAD.U32 R11, RZ, RZ, UR26 ;  /* 0x0000001aff0b7e24 */ /* 0x000fe4000f8e00ff */
[----:B------:R-:W-:Y:S02]  /*14000*/  IMAD.MOV.U32 R4, RZ, RZ, R0 ;  /* 0x000000ffff047224 */ /* 0x000fe400078e0000 */
[----:B------:R-:W-:-:S07]  /*14010*/  IMAD.MOV.U32 R5, RZ, RZ, R6 ;  /* 0x000000ffff057224 */ /* 0x000fce00078e0006 */
.L_x_548:
[----:B------:R-:W0:Y:S01]  /*14020*/  S2R R10, SR_CgaCtaId ;  /* 0x00000000000a7919 */ /* 0x000e220000008800 */
[----:B------:R-:W-:-:S04]  /*14030*/  MOV R7, 0x400 ;  /* 0x0000040000077802 */ /* 0x000fc80000000f00 */
[----:B0-----:R-:W-:Y:S02]  /*14040*/  LEA R14, R10, R7, 0x18 ;  /* 0x000000070a0e7211 */ /* 0x001fe400078ec0ff */
[----:B------:R-:W-:Y:S01]  /*14050*/  SHF.L.U32 R7, R4, 0x1f, RZ ;  /* 0x0000001f04077819 */ /* 0x000fe200000006ff */
[----:B------:R-:W0:Y:S02]  /*14060*/  @!P2 LDC R10, c[0x0][0x500] ;  /* 0x00014000ff0aab82 */ /* 0x000e240000000800 */
[----:B------:R-:W-:-:S04]  /*14070*/  IMAD R12, R5, 0x8, R14 ;  /* 0x00000008050c7824 */ /* 0x000fc800078e020e */
[----:B------:R-:W1:Y:S02]  /*14080*/  SYNCS.PHASECHK.TRANS64.TRYWAIT P1, [R12+URZ+0x58], R7 ;  /* 0x000058070c0075a7 */ /* 0x000e64000802017f */
[----:B-1----:R-:W-:Y:S05]  /*14090*/  @!P1 BRA `(.L_x_545) ;  /* 0x0000001000a49947 */ /* 0x002fea0003800000 */
.L_x_572:
[----:B------:R-:W-:Y:S01]  /*140a0*/  UPRMT UR7, UR21, 0x9910, URZ ;  /* 0x0000991015077896 */ /* 0x000fe2000800003f */
[----:B0-----:R0:W-:Y:S03]  /*140b0*/  @!P2 SYNCS.ARRIVE.TRANS64 RZ, [R12+URZ], R10 ;  /* 0x0000000a0cffa9a7 */ /* 0x0011e6000800003f */
[----:B------:R-:W-:-:S06]  /*140c0*/  UISETP.NE.AND UP0, UPT, UR7, 0x2, UPT ;  /* 0x000000020700788c */ /* 0x000fcc000bf05270 */
[----:B------:R-:W-:-:S13]  /*140d0*/  PLOP3.LUT P1, PT, PT, PT, UP0, 0x80, 0x0 ;  /* 0x000000000000781c */ /* 0x000fda0003f2f008 */
[----:B0-----:R-:W-:Y:S05]  /*140e0*/  @P1 BRA `(.L_x_546) ;  /* 0x0000000000041947 */ /* 0x001fea0003800000 */
[----:B------:R-:W-:Y:S01]  /*140f0*/  BPT.TRAP 0x1 ;  /* 0x000000040000795c */ /* 0x000fe20000300000 */
.L_x_546:
[----:B------:R-:W-:Y:S05]  /*14100*/  @P0 BRA `(.L_x_547) ;  /* 0x0000000000040947 */ /* 0x000fea0003800000 */
[----:B------:R-:W-:Y:S01]  /*14110*/  BPT.TRAP 0x1 ;  /* 0x000000040000795c */ /* 0x000fe20000300000 */
.L_x_547:
[C-C-:B-1----:R-:W-:Y:S01]  /*14120*/  IMAD R7, R5.reuse, 0x4000, R14.reuse ;  /* 0x0000400005077824 */ /* 0x142fe200078e020e */
[----:B------:R-:W-:Y:S01]  /*14130*/  R2UR UR9, R12 ;  /* 0x000000000c0972ca */ /* 0x000fe200000e0000 */
[----:B------:R-:W-:Y:S01]  /*14140*/  IMAD R14, R5, 0x1000, R14 ;  /* 0x00001000050e7824 */ /* 0x000fe200078e020e */
[----:B------:R-:W-:Y:S01]  /*14150*/  UIADD3 UR14, UP0, UR24, 0xf0, URZ ;  /* 0x000000f0180e7890 */ /* 0x000fe2000ff1e03f */
[----:B------:R-:W-:Y:S01]  /*14160*/  VIADD R11, R11, 0xffffffff ;  /* 0xffffffff0b0b7836 */ /* 0x000fe20000000000 */
[----:B------:R-:W-:Y:S01]  /*14170*/  R2UR UR7, R7 ;  /* 0x00000000070772ca */ /* 0x000fe200000e0000 */
[----:B------:R-:W-:Y:S01]  /*14180*/  UIADD3 UR28, UP1, UR24, 0x1f0, URZ ;  /* 0x000001f0181c7890 */ /* 0x000fe2000ff3e03f */
[----:B------:R-:W-:Y:S01]  /*14190*/  R2UR UR8, R14 ;  /* 0x000000000e0872ca */ /* 0x000fe200000e0000 */
[----:B------:R-:W-:Y:S01]  /*141a0*/  UIADD3.X UR15, URZ, UR25, URZ, UP0, !UPT ;  /* 0x000000193f0f7290 */ /* 0x000fe200087fe43f */
[----:B------:R-:W-:Y:S01]  /*141b0*/  R2UR UR11, R3 ;  /* 0x00000000030b72ca */ /* 0x000fe200000e0000 */
[----:B------:R-:W-:Y:S01]  /*141c0*/  VIADD R5, R5, 0x1 ;  /* 0x0000000105057836 */ /* 0x000fe20000000000 */
[----:B------:R-:W-:Y:S01]  /*141d0*/  R2UR UR10, R13 ;  /* 0x000000000d0a72ca */ /* 0x000fe200000e0000 */
[----:B------:R-:W-:Y:S01]  /*141e0*/  UIADD3.X UR29, URZ, UR25, URZ, UP1, !UPT ;  /* 0x000000193f1d7290 */ /* 0x000fe20008ffe43f */
[----:B------:R-:W-:Y:S01]  /*141f0*/  R2UR UR12, R9 ;  /* 0x00000000090c72ca */ /* 0x000fe200000e0000 */
[----:B------:R-:W-:Y:S01]  /*14200*/  UMOV UR16, 0x0 ;  /* 0x0000000000107882 */ /* 0x000fe20000000000 */
[----:B------:R-:W-:Y:S01]  /*14210*/  R2UR UR20, R2 ;  /* 0x00000000021472ca */ /* 0x000fe200000e0000 */
[----:B------:R-:W-:Y:S01]  /*14220*/  UMOV UR17, 0x10000000 ;  /* 0x1000000000117882 */ /* 0x000fe20000000000 */
[----:B------:R-:W-:Y:S01]  /*14230*/  ISETP.GT.AND P3, PT, R11, 0x1, PT ;  /* 0x000000010b00780c */ /* 0x000fe20003f64270 */
[----:B------:R-:W-:Y:S01]  /*14240*/  UIADD3 UR7, UR7, 0x180, URZ ;  /* 0x0000018007077890 */ /* 0x000fe2000fffe03f */
[----:B------:R-:W-:Y:S01]  /*14250*/  ISETP.NE.AND P1, PT, R5, 0xb, PT ;  /* 0x0000000b0500780c */ /* 0x000fe20003f25270 */
[----:B------:R-:W-:Y:S01]  /*14260*/  UIADD3 UR18, UR8, 0x2c180, URZ ;  /* 0x0002c18008127890 */ /* 0x000fe2000fffe03f */
[----:B------:R-:W-:-:S02]  /*14270*/  VIADD R13, R13, 0x10 ;  /* 0x000000100d0d7836 */ /* 0x000fc40000000000 */
[----:B------:R-:W-:Y:S02]  /*14280*/  SEL R7, RZ, 0x1, P1 ;  /* 0x00000001ff077807 */ /* 0x000fe40000800000 */
[----:B------:R-:W-:Y:S01]  /*14290*/  UMOV UR8, UR7 ;  /* 0x0000000700087c82 */ /* 0x000fe20008000000 */
[----:B------:R-:W-:Y:S01]  /*142a0*/  SEL R5, R5, RZ, P1 ;  /* 0x000000ff05057207 */ /* 0x000fe20000800000 */
[----:B------:R0:W-:Y:S01]  /*142b0*/  UTMALDG.3D [UR8], [UR14], desc[UR16] ;  /* 0x000010080e0075b4 */ /* 0x0001e20008011000 */
[----:B------:R-:W-:Y:S01]  /*142c0*/  LOP3.LUT R4, R4, R7, RZ, 0x3c, !PT ;  /* 0x0000000704047212 */ /* 0x000fe200078e3cff */
[----:B0-----:R-:W-:Y:S01]  /*142d0*/  UMOV UR8, UR18 ;  /* 0x0000001200087c82 */ /* 0x001fe20008000000 */
[----:B------:R-:W-:Y:S02]  /*142e0*/  UMOV UR11, UR20 ;  /* 0x00000014000b7c82 */ /* 0x000fe40008000000 */
[----:B------:R0:W-:Y:S02]  /*142f0*/  UTMALDG.3D [UR8], [UR28], desc[UR16] ;  /* 0x000010081c0075b4 */ /* 0x0001e40008011000 */
[----:B0-----:R-:W-:Y:S05]  /*14300*/  @P3 BRA `(.L_x_548) ;  /* 0xfffffffc00443947 */ /* 0x001fea000383ffff */
.L_x_544:
[----:B------:R-:W-:Y:S05]  /*14310*/  BSYNC B1 ;  /* 0x0000000000017941 */ /* 0x000fea0003800000 */
.L_x_543:
[----:B------:R-:W2:Y:S01]  /*14320*/  LDL.LU R14, [R1+0x100] ;  /* 0x00010000010e7983 */ /* 0x000ea20000300800 */
[----:B------:R-:W-:Y:S01]  /*14330*/  LOP3.LUT P1, RZ, R8, 0xff, RZ, 0xc0, !PT ;  /* 0x000000ff08ff7812 */ /* 0x000fe2000782c0ff */
[----:B------:R-:W-:Y:S01]  /*14340*/  VIADD R6, R6, UR19 ;  /* 0x0000001306067c36 */ /* 0x000fe20008000000 */
[----:B------:R-:W-:Y:S01]  /*14350*/  ULDC.64 UR8, c[0x0][0x650] ;  /* 0x0001940000087ab9 */ /* 0x000fe20000000a00 */
[----:B------:R-:W3:Y:S01]  /*14360*/  LDL.LU R12, [R1+0x104] ;  /* 0x00010400010c7983 */ /* 0x000ee20000300800 */
[----:B------:R-:W-:Y:S01]  /*14370*/  UISETP.GE.U32.AND UP0, UPT, UR19, 0xb, UPT ;  /* 0x0000000b1300788c */ /* 0x000fe2000bf06070 */
[----:B------:R-:W-:Y:S01]  /*14380*/  BSSY B1, `(.L_x_549) ;  /* 0x0000074000017945 */ /* 0x000fe20003800000 */
[----:B------:R-:W-:Y:S01]  /*14390*/  IMAD.MOV.U32 R9, RZ, RZ, -0x1 ;  /* 0xffffffffff097424 */ /* 0x000fe200078e00ff */
[----:B------:R-:W-:Y:S02]  /*143a0*/  PRMT R4, RZ, 0x7610, R4 ;  /* 0x00007610ff047816 */ /* 0x000fe40000000004 */
[----:B------:R-:W-:-:S02]  /*143b0*/  PRMT R8, RZ, 0x7610, R8 ;  /* 0x00007610ff087816 */ /* 0x000fc40000000008 */
[----:B------:R-:W-:Y:S02]  /*143c0*/  PLOP3.LUT P3, PT, PT, PT, UP0, 0x80, 0x0 ;  /* 0x000000000000781c */ /* 0x000fe40003f6f008 */
[----:B------:R-:W0:Y:S01]  /*143d0*/  @P1 S2R R3, SR_CgaCtaId ;  /* 0x0000000000031919 */ /* 0x000e220000008800 */
[----:B------:R-:W-:-:S04]  /*143e0*/  @P1 MOV R2, 0x400 ;  /* 0x0000040000021802 */ /* 0x000fc80000000f00 */
[----:B0-----:R-:W-:-:S04]  /*143f0*/  @P1 LEA R2, R3, R2, 0x18 ;  /* 0x0000000203021211 */ /* 0x001fc800078ec0ff */
[----:B------:R0:W-:Y:S01]  /*14400*/  @P1 SYNCS.ARRIVE.TRANS64.A1T0 RZ, [R2+URZ+0xc8], RZ ;  /* 0x0000c8ff02ff19a7 */ /* 0x0001e2000810003f */
[----:B------:R-:W-:Y:S01]  /*14410*/  ISETP.GT.U32.AND P1, PT, R6, 0xa, PT ;  /* 0x0000000a0600780c */ /* 0x000fe20003f24070 */
[----:B0-----:R-:W-:-:S05]  /*14420*/  IMAD.U32 R2, RZ, RZ, UR19 ;  /* 0x00000013ff027e24 */ /* 0x001fca000f8e00ff */
[----:B------:R-:W-:Y:S01]  /*14430*/  ISETP.LT.U32.AND P1, PT, R2, 0xb, P1 ;  /* 0x0000000b0200780c */ /* 0x000fe20000f21070 */
[----:B------:R-:W-:-:S04]  /*14440*/  IMAD.WIDE.U32 R2, R6, -0x45d1745d, RZ ;  /* 0xba2e8ba306027825 */ /* 0x000fc800078e00ff */
[----:B------:R-:W-:Y:S01]  /*14450*/  IMAD.MOV.U32 R2, RZ, RZ, -0x1 ;  /* 0xffffffffff027424 */ /* 0x000fe200078e00ff */
[----:B------:R-:W-:Y:S02]  /*14460*/  SHF.R.U32.HI R5, RZ, 0x3, R3 ;  /* 0x00000003ff057819 */ /* 0x000fe40000011603 */
[----:B------:R-:W-:-:S03]  /*14470*/  SEL R3, RZ, 0x1, !P1 ;  /* 0x00000001ff037807 */ /* 0x000fc60004800000 */
[----:B------:R-:W-:Y:S01]  /*14480*/  IMAD R6, R5, -0xb, R6 ;  /* 0xfffffff505067824 */ /* 0x000fe200078e0206 */
[----:B------:R-:W-:Y:S01]  /*14490*/  LOP3.LUT R0, R0, R3, RZ, 0x3c, !PT ;  /* 0x0000000300007212 */ /* 0x000fe200078e3cff */
[----:B------:R-:W-:-:S03]  /*144a0*/  IMAD.MOV.U32 R3, RZ, RZ, -0x1 ;  /* 0xffffffffff037424 */ /* 0x000fc600078e00ff */
[----:B------:R-:W-:Y:S02]  /*144b0*/  @P3 LOP3.LUT R0, R0, 0x1, R5, 0x78, !PT ;  /* 0x0000000100003812 */ /* 0x000fe400078e7805 */
[----:B---3--:R-:W-:-:S04]  /*144c0*/  IADD3 R12, P1, R12, UR22, RZ ;  /* 0x000000160c0c7c10 */ /* 0x008fc8000ff3e0ff */
[----:B--2---:R-:W-:Y:S01]  /*144d0*/  IADD3.X R14, R14, UR13, RZ, P1, !PT ;  /* 0x0000000d0e0e7c10 */ /* 0x004fe20008ffe4ff */
[----:B------:R0:W-:Y:S01]  /*144e0*/  STL [R1+0x104], R12 ;  /* 0x0001040c01007387 */ /* 0x0001e20000100800 */
[----:B------:R-:W-:-:S03]  /*144f0*/  ISETP.GE.U32.AND P1, PT, R12, UR8, PT ;  /* 0x000000080c007c0c */ /* 0x000fc6000bf26070 */
[----:B------:R0:W-:Y:S01]  /*14500*/  STL [R1+0x100], R14 ;  /* 0x0001000e01007387 */ /* 0x0001e20000100800 */
[----:B------:R-:W-:-:S13]  /*14510*/  ISETP.GE.U32.AND.EX P1, PT, R14, UR9, PT, P1 ;  /* 0x000000090e007c0c */ /* 0x000fda000bf26110 */
[----:B0-----:R-:W-:Y:S05]  /*14520*/  @P1 BRA `(.L_x_550) ;  /* 0x0000000400641947 */ /* 0x001fea0003800000 */
[----:B------:R-:W0:Y:S01]  /*14530*/  S2R R7, SR_CTAID.X ;  /* 0x0000000000077919 */ /* 0x000e220000002500 */
[----:B------:R-:W-:Y:S01]  /*14540*/  ULDC UR7, c[0x0][0x150] ;  /* 0x0000540000077ab9 */ /* 0x000fe20000000800 */
[----:B------:R-:W1:Y:S01]  /*14550*/  LDC R4, c[0x0][0x144] ;  /* 0x00005100ff047b82 */ /* 0x000e620000000800 */
[----:B------:R-:W-:Y:S01]  /*14560*/  UISETP.NE.AND UP0, UPT, UR46, URZ, UPT ;  /* 0x0000003f2e00728c */ /* 0x000fe2000bf05270 */
[----:B------:R-:W2:Y:S01]  /*14570*/  S2R R5, SR_CTAID.Y ;  /* 0x0000000000057919 */ /* 0x000ea20000002600 */
[----:B------:R-:W-:Y:S01]  /*14580*/  ULDC.64 UR8, c[0x0][0x628] ;  /* 0x00018a0000087ab9 */ /* 0x000fe20000000a00 */
[----:B------:R-:W-:-:S03]  /*14590*/  ULDC UR10, c[0x0][0x630] ;  /* 0x00018c00000a7ab9 */ /* 0x000fc60000000800 */
[----:B------:R-:W-:Y:S01]  /*145a0*/  PLOP3.LUT P1, PT, PT, PT, UP0, 0x80, 0x0 ;  /* 0x000000000000781c */ /* 0x000fe20003f2f008 */
[----:B------:R-:W3:Y:S01]  /*145b0*/  LDC R10, c[0x0][0x148] ;  /* 0x00005200ff0a7b82 */ /* 0x000ee20000000800 */
[----:B0-----:R-:W-:Y:S02]  /*145c0*/  I2FP.F32.U32 R2, R7 ;  /* 0x0000000700027245 */ /* 0x001fe40000201000 */
[----:B--2---:R-:W-:-:S03]  /*145d0*/  I2FP.F32.U32 R3, R5 ;  /* 0x0000000500037245 */ /* 0x004fc60000201000 */
[----:B------:R-:W-:Y:S01]  /*145e0*/  FMUL R2, R2, UR7 ;  /* 0x0000000702027c20 */ /* 0x000fe20008400000 */
[----:B------:R-:W-:Y:S02]  /*145f0*/  ULDC UR7, c[0x0][0x154] ;  /* 0x0000550000077ab9 */ /* 0x000fe40000000800 */
[----:B------:R-:W-:-:S03]  /*14600*/  FMUL R9, R3, UR7 ;  /* 0x0000000703097c20 */ /* 0x000fc60008400000 */
[----:B------:R-:W0:Y:S08]  /*14610*/  F2I.U32.TRUNC.NTZ R2, R2 ;  /* 0x0000000200027305 */ /* 0x000e30000020f000 */
[----:B------:R-:W2:Y:S01]  /*14620*/  F2I.U32.TRUNC.NTZ R9, R9 ;  /* 0x0000000900097305 */ /* 0x000ea2000020f000 */
[----:B0-----:R-:W-:Y:S01]  /*14630*/  IMAD.MOV R3, RZ, RZ, -R2 ;  /* 0x000000ffff037224 */ /* 0x001fe200078e0a02 */
[----:B------:R-:W-:-:S03]  /*14640*/  MOV R2, R12 ;  /* 0x0000000c00027202 */ /* 0x000fc60000000f00 */
[----:B-1----:R-:W-:Y:S02]  /*14650*/  IMAD R7, R4, R3, R7 ;  /* 0x0000000304077224 */ /* 0x002fe400078e0207 */
[----:B--2---:R-:W-:-:S04]  /*14660*/  IMAD.MOV R3, RZ, RZ, -R9 ;  /* 0x000000ffff037224 */ /* 0x004fc800078e0a09 */
[----:B---3--:R-:W-:Y:S01]  /*14670*/  @P1 IMAD R7, R10, R3, R5 ;  /* 0x000000030a071224 */ /* 0x008fe200078e0205 */
[----:B------:R-:W-:Y:S01]  /*14680*/  ISETP.NE.U32.AND P1, PT, RZ, UR8, PT ;  /* 0x00000008ff007c0c */ /* 0x000fe2000bf25070 */
[----:B------:R-:W-:-:S03]  /*14690*/  IMAD.MOV.U32 R3, RZ, RZ, R14 ;  /* 0x000000ffff037224 */ /* 0x000fc600078e000e */
[----:B------:R-:W-:-:S13]  /*146a0*/  ISETP.NE.AND.EX P1, PT, RZ, UR9, PT, P1 ;  /* 0x00000009ff007c0c */ /* 0x000fda000bf25310 */
[----:B------:R-:W-:Y:S05]  /*146b0*/  @!P1 BRA `(.L_x_551) ;  /* 0x0000000000289947 */ /* 0x000fea0003800000 */
[----:B------:R-:W-:Y:S02]  /*146c0*/  ULDC UR7, c[0x0][0x634] ;  /* 0x00018d0000077ab9 */ /* 0x000fe40000000800 */
[----:B------:R-:W-:-:S05]  /*146d0*/  IADD3 R3, P1, R12, UR7, RZ ;  /* 0x000000070c037c10 */ /* 0x000fca000ff3e0ff */
[----:B------:R-:W-:-:S04]  /*146e0*/  IMAD.X R9, RZ, RZ, R14, P1 ;  /* 0x000000ffff097224 */ /* 0x000fc800008e060e */
[----:B------:R-:W-:-:S04]  /*146f0*/  IMAD.WIDE.U32 R4, R9, UR8, RZ ;  /* 0x0000000809047c25 */ /* 0x000fc8000f8e00ff */
[----:B------:R-:W-:-:S04]  /*14700*/  IMAD.WIDE.U32 R4, P1, R3, UR9, R4 ;  /* 0x0000000903047c25 */ /* 0x000fc8000f820004 */
[----:B------:R-:W-:-:S04]  /*14710*/  IMAD.WIDE.U32 R2, R3, UR8, RZ ;  /* 0x0000000803027c25 */ /* 0x000fc8000f8e00ff */
[----:B------:R-:W-:Y:S01]  /*14720*/  IMAD.MOV.U32 R2, RZ, RZ, R5 ;  /* 0x000000ffff027224 */ /* 0x000fe200078e0005 */
[----:B------:R-:W-:Y:S01]  /*14730*/  IADD3 RZ, P3, R3, R4, RZ ;  /* 0x0000000403ff7210 */ /* 0x000fe20007f7e0ff */
[----:B------:R-:W-:-:S04]  /*14740*/  IMAD.X R3, RZ, RZ, RZ, P1 ;  /* 0x000000ffff037224 */ /* 0x000fc800008e06ff */
[----:B------:R-:W-:-:S08]  /*14750*/  IMAD.WIDE.U32.X R2, R9, UR9, R2, P3 ;  /* 0x0000000909027c25 */ /* 0x000fd000098e0402 */
.L_x_551:
[--C-:B------:R-:W-:Y:S01]  /*14760*/  SHF.R.U64 R9, R2, UR10, R3.reuse ;  /* 0x0000000a02097c19 */ /* 0x100fe20008001203 */
[----:B------:R-:W-:Y:S01]  /*14770*/  ULDC.64 UR8, c[0x0][0x620] ;  /* 0x0001880000087ab9 */ /* 0x000fe20000000a00 */
[----:B------:R-:W-:Y:S01]  /*14780*/  SHF.R.U32.HI R2, RZ, UR10, R3 ;  /* 0x0000000aff027c19 */ /* 0x000fe20008011603 */
[----:B------:R-:W-:Y:S01]  /*14790*/  IMAD.MOV.U32 R3, RZ, RZ, R14 ;  /* 0x000000ffff037224 */ /* 0x000fe200078e000e */
[----:B------:R-:W-:Y:S01]  /*147a0*/  IADD3 R11, P1, RZ, -R9, RZ ;  /* 0x80000009ff0b7210 */ /* 0x000fe20007f3e0ff */
[----:B------:R-:W-:-:S04]  /*147b0*/  ULDC UR7, c[0x0][0x618] ;  /* 0x0001860000077ab9 */ /* 0x000fc80000000800 */
[----:B------:R-:W-:-:S04]  /*147c0*/  IMAD.X R2, RZ, RZ, ~R2, P1 ;  /* 0x000000ffff027224 */ /* 0x000fc800008e0e02 */
[----:B------:R-:W-:-:S04]  /*147d0*/  IMAD R2, R2, UR8, RZ ;  /* 0x0000000802027c24 */ /* 0x000fc8000f8e02ff */
[----:B------:R-:W-:Y:S02]  /*147e0*/  IMAD R5, R11, UR9, R2 ;  /* 0x000000090b057c24 */ /* 0x000fe4000f8e0202 */
[----:B------:R-:W-:-:S04]  /*147f0*/  IMAD.MOV.U32 R2, RZ, RZ, R12 ;  /* 0x000000ffff027224 */ /* 0x000fc800078e000c */
[----:B------:R-:W-:Y:S01]  /*14800*/  IMAD.WIDE.U32 R2, R11, UR8, R2 ;  /* 0x000000080b027c25 */ /* 0x000fe2000f8e0002 */
[----:B------:R-:W-:Y:S02]  /*14810*/  ULDC.64 UR8, c[0x0][0x640] ;  /* 0x0001900000087ab9 */ /* 0x000fe40000000a00 */
[----:B------:R-:W-:Y:S01]  /*14820*/  ISETP.NE.U32.AND P1, PT, RZ, UR8, PT ;  /* 0x00000008ff007c0c */ /* 0x000fe2000bf25070 */
[----:B------:R-:W-:-:S03]  /*14830*/  IMAD.IADD R3, R3, 0x1, R5 ;  /* 0x0000000103037824 */ /* 0x000fc600078e0205 */
[----:B------:R-:W-:Y:S02]  /*14840*/  ISETP.NE.AND.EX P1, PT, RZ, UR9, PT, P1 ;  /* 0x00000009ff007c0c */ /* 0x000fe4000bf25310 */
[--C-:B------:R-:W-:Y:S02]  /*14850*/  SHF.R.U64 R10, R2, UR7, R3.reuse ;  /* 0x00000007020a7c19 */ /* 0x100fe40008001203 */
[----:B------:R-:W-:Y:S01]  /*14860*/  SHF.R.U32.HI R3, RZ, UR7, R3 ;  /* 0x00000007ff037c19 */ /* 0x000fe20008011603 */
[----:B------:R-:W-:-:S03]  /*14870*/  ULDC UR7, c[0x0][0x608] ;  /* 0x0001820000077ab9 */ /* 0x000fc60000000800 */
[--C-:B------:R-:W-:Y:S02]  /*14880*/  SHF.R.U64 R12, R10, UR7, R3.reuse ;  /* 0x000000070a0c7c19 */ /* 0x100fe40008001203 */
[----:B------:R-:W-:Y:S01]  /*14890*/  SHF.R.U32.HI R3, RZ, UR7, R3 ;  /* 0x00000007ff037c19 */ /* 0x000fe20008011603 */
[----:B------:R-:W-:-:S03]  /*148a0*/  ULDC UR7, c[0x0][0x658] ;  /* 0x0001960000077ab9 */ /* 0x000fc60000000800 */
[--C-:B------:R-:W-:Y:S02]  /*148b0*/  SHF.R.U64 R11, R12, UR7, R3.reuse ;  /* 0x000000070c0b7c19 */ /* 0x100fe40008001203 */
[----:B------:R-:W-:-:S03]  /*148c0*/  SHF.R.U32.HI R13, RZ, UR7, R3 ;  /* 0x00000007ff0d7c19 */ /* 0x000fc60008011603 */
[----:B------:R-:W-:Y:S02]  /*148d0*/  IMAD.MOV.U32 R2, RZ, RZ, R11 ;  /* 0x000000ffff027224 */ /* 0x000fe400078e000b */
[----:B------:R-:W-:Y:S01]  /*148e0*/  IMAD.MOV.U32 R3, RZ, RZ, R13 ;  /* 0x000000ffff037224 */ /* 0x000fe200078e000d */
[----:B------:R-:W-:Y:S06]  /*148f0*/  @!P1 BRA `(.L_x_552) ;  /* 0x0000000000289947 */ /* 0x000fec0003800000 */
        /* <DEDUP_REMOVED lines=10> */
.L_x_552:
[----:B------:R-:W-:Y:S01]  /*149a0*/  ULDC UR7, c[0x0][0x648] ;  /* 0x0001920000077ab9 */ /* 0x000fe20000000800 */
[----:B------:R-:W-:Y:S01]  /*149b0*/  LOP3.LUT R12, R12, UR6, RZ, 0xc0, !PT ;  /* 0x000000060c0c7c12 */ /* 0x000fe2000f8ec0ff */
[----:B------:R-:W-:Y:S01]  /*149c0*/  UISETP.NE.AND UP0, UPT, UR46, URZ, UPT ;  /* 0x0000003f2e00728c */ /* 0x000fe2000bf05270 */
[----:B------:R-:W-:Y:S01]  /*149d0*/  SHF.R.U64 R3, R2, UR7, R3 ;  /* 0x0000000702037c19 */ /* 0x000fe20008001203 */
[----:B------:R-:W-:Y:S01]  /*149e0*/  ULDC UR7, c[0x0][0x638] ;  /* 0x00018e0000077ab9 */ /* 0x000fe20000000800 */
[----:B------:R-:W-:-:S03]  /*149f0*/  LOP3.LUT R4, R10, UR4, RZ, 0xc0, !PT ;  /* 0x000000040a047c12 */ /* 0x000fc6000f8ec0ff */
[----:B------:R-:W-:Y:S01]  /*14a00*/  IMAD.MOV R2, RZ, RZ, -R3 ;  /* 0x000000ffff027224 */ /* 0x000fe200078e0a03 */
[----:B------:R-:W-:Y:S01]  /*14a10*/  PLOP3.LUT P1, PT, PT, PT, UP0, 0x40, 0x0 ;  /* 0x000000000000781c */ /* 0x000fe20003f2e808 */
[----:B------:R-:W-:Y:S01]  /*14a20*/  IMAD R12, R3, UR5, R12 ;  /* 0x00000005030c7c24 */ /* 0x000fe2000f8e020c */
[----:B------:R-:W-:Y:S01]  /*14a30*/  PLOP3.LUT P3, PT, PT, PT, UP0, 0x40, 0x0 ;  /* 0x000000000000781c */ /* 0x000fe20003f6e808 */
[----:B------:R-:W-:Y:S01]  /*14a40*/  IMAD R11, R2, UR7, R11 ;  /* 0x00000007020b7c24 */ /* 0x000fe2000f8e020b */
[----:B------:R-:W-:Y:S02]  /*14a50*/  ULDC UR7, c[0x0][0x610] ;  /* 0x0001840000077ab9 */ /* 0x000fe40000000800 */
[----:B------:R-:W-:Y:S01]  /*14a60*/  IMAD R7, R12, UR7, R7 ;  /* 0x000000070c077c24 */ /* 0x000fe2000f8e0207 */
[----:B------:R-:W-:Y:S02]  /*14a70*/  ULDC UR7, c[0x0][0x600] ;  /* 0x0001800000077ab9 */ /* 0x000fe40000000800 */
[----:B------:R-:W-:-:S05]  /*14a80*/  IMAD R4, R11, UR7, R4 ;  /* 0x000000070b047c24 */ /* 0x000fca000f8e0204 */
[----:B------:R-:W-:Y:S02]  /*14a90*/  SEL R2, R4, R7, P1 ;  /* 0x0000000704027207 */ /* 0x000fe40000800000 */
[----:B------:R-:W-:Y:S01]  /*14aa0*/  SEL R3, R7, R4, P3 ;  /* 0x0000000407037207 */ /* 0x000fe20001800000 */
[----:B------:R-:W-:-:S07]  /*14ab0*/  IMAD.MOV.U32 R4, RZ, RZ, 0x1 ;  /* 0x00000001ff047424 */ /* 0x000fce00078e00ff */
.L_x_550:
[----:B------:R-:W-:Y:S05]  /*14ac0*/  BSYNC B1 ;  /* 0x0000000000017941 */ /* 0x000fea0003800000 */
.L_x_549:
[----:B------:R-:W-:-:S13]  /*14ad0*/  LOP3.LUT P1, RZ, R4, 0xff, RZ, 0xc0, !PT ;  /* 0x000000ff04ff7812 */ /* 0x000fda000782c0ff */
[----:B------:R-:W-:Y:S05]  /*14ae0*/  @P1 BRA `(.L_x_553) ;  /* 0xfffffff400181947 */ /* 0x000fea000383ffff */
[----:B------:R-:W-:Y:S05]  /*14af0*/  BSYNC B0 ;  /* 0x0000000000007941 */ /* 0x000fea0003800000 */
.L_x_541:
[----:B------:R-:W-:-:S03]  /*14b00*/  UMOV UR7, 0xffffffff ;  /* 0xffffffff00077882 */ /* 0x000fc60000000000 */
[----:B------:R-:W-:Y:S05]  /*14b10*/  BRA.DIV UR7, `(.L_x_554) ;  /* 0x0000000a07187947 */ /* 0x000fea000b800000 */
[----:B------:R-:W-:-:S13]  /*14b20*/  ELECT P6, URZ, PT ;  /* 0x00000000003f782f */ /* 0x000fda00038c0000 */
.L_x_575:
[----:B------:R-:W-:Y:S04]  /*14b30*/  BSSY B0, `(.L_x_555) ;  /* 0x000006b000007945 */ /* 0x000fe80003800000 */
[----:B------:R-:W-:Y:S05]  /*14b40*/  @!P6 BRA `(.L_x_556) ;  /* 0x0000000400a4e947 */ /* 0x000fea0003800000 */
[----:B------:R-:W-:-:S04]  /*14b50*/  ULOP3.LUT UR7, UR40, 0x2, URZ, 0xfc, !UPT ;  /* 0x0000000228077892 */ /* 0x000fc8000f8efc3f */
[----:B------:R-:W-:-:S06]  /*14b60*/  UISETP.NE.AND UP0, UPT, UR7, 0x3, UPT ;  /* 0x000000030700788c */ /* 0x000fcc000bf05270 */
[----:B------:R-:W-:-:S13]  /*14b70*/  PLOP3.LUT P0, PT, PT, PT, UP0, 0x80, 0x0 ;  /* 0x000000000000781c */ /* 0x000fda0003f0f008 */
[----:B------:R-:W-:Y:S05]  /*14b80*/  @!P0 BRA `(.L_x_557) ;  /* 0x0000000000048947 */ /* 0x000fea0003800000 */
[----:B------:R-:W-:Y:S01]  /*14b90*/  BPT.TRAP 0x1 ;  /* 0x000000040000795c */ /* 0x000fe20000300000 */
.L_x_557:
[----:B------:R-:W0:Y:S01]  /*14ba0*/  S2R R3, SR_CgaCtaId ;  /* 0x0000000000037919 */ /* 0x000e220000008800 */
[----:B------:R-:W-:-:S04]  /*14bb0*/  MOV R2, 0x400 ;  /* 0x0000040000027802 */ /* 0x000fc80000000f00 */
[----:B0-----:R-:W-:Y:S02]  /*14bc0*/  LEA R3, R3, R2, 0x18 ;  /* 0x0000000203037211 */ /* 0x001fe400078ec0ff */
[----:B------:R-:W-:-:S03]  /*14bd0*/  SHF.L.U32 R2, R0, 0x1f, RZ ;  /* 0x0000001f00027819 */ /* 0x000fc600000006ff */
[----:B------:R-:W-:-:S04]  /*14be0*/  VIADD R3, R3, 0x58 ;  /* 0x0000005803037836 */ /* 0x000fc80000000000 */
[----:B------:R-:W-:-:S04]  /*14bf0*/  IMAD R5, R6, 0x8, R3 ;  /* 0x0000000806057824 */ /* 0x000fc800078e0203 */
[----:B------:R-:W0:Y:S02]  /*14c00*/  SYNCS.PHASECHK.TRANS64.TRYWAIT P0, [R5+URZ], R2 ;  /* 0x00000002050075a7 */ /* 0x000e24000800017f */
[----:B0-----:R-:W-:Y:S05]  /*14c10*/  @!P0 BRA `(.L_x_558) ;  /* 0x0000000400f88947 */ /* 0x001fea0003800000 */
.L_x_576:
[----:B------:R-:W-:-:S05]  /*14c20*/  VIADD R6, R6, 0x1 ;  /* 0x0000000106067836 */ /* 0x000fca0000000000 */
[----:B------:R-:W-:-:S04]  /*14c30*/  ISETP.NE.AND P0, PT, R6, 0xb, PT ;  /* 0x0000000b0600780c */ /* 0x000fc80003f05270 */
[----:B0-----:R-:W-:Y:S02]  /*14c40*/  SEL R5, RZ, 0x1, P0 ;  /* 0x00000001ff057807 */ /* 0x001fe40000000000 */
[----:B------:R-:W-:Y:S02]  /*14c50*/  SEL R6, R6, RZ, P0 ;  /* 0x000000ff06067207 */ /* 0x000fe40000000000 */
[----:B------:R-:W-:-:S03]  /*14c60*/  LOP3.LUT R5, R0, R5, RZ, 0x3c, !PT ;  /* 0x0000000500057212 */ /* 0x000fc600078e3cff */
[----:B------:R-:W-:Y:S01]  /*14c70*/  IMAD R7, R6, 0x8, R3 ;  /* 0x0000000806077824 */ /* 0x000fe200078e0203 */
[----:B------:R-:W-:-:S04]  /*14c80*/  SHF.L.U32 R0, R5, 0x1f, RZ ;  /* 0x0000001f05007819 */ /* 0x000fc800000006ff */
[----:B------:R-:W0:Y:S02]  /*14c90*/  SYNCS.PHASECHK.TRANS64.TRYWAIT P0, [R7+URZ], R0 ;  /* 0x00000000070075a7 */ /* 0x000e24000800017f */
[----:B0-----:R-:W-:Y:S05]  /*14ca0*/  @!P0 BRA `(.L_x_559) ;  /* 0x0000000400e88947 */ /* 0x001fea0003800000 */
.L_x_577:
[----:B0-----:R-:W-:-:S05]  /*14cb0*/  VIADD R0, R6, 0x1 ;  /* 0x0000000106007836 */ /* 0x001fca0000000000 */
[----:B------:R-:W-:-:S04]  /*14cc0*/  ISETP.NE.AND P0, PT, R0, 0xb, PT ;  /* 0x0000000b0000780c */ /* 0x000fc80003f05270 */
[----:B------:R-:W-:Y:S02]  /*14cd0*/  SEL R2, RZ, 0x1, P0 ;  /* 0x00000001ff027807 */ /* 0x000fe40000000000 */
[----:B------:R-:W-:Y:S02]  /*14ce0*/  SEL R4, R0, RZ, P0 ;  /* 0x000000ff00047207 */ /* 0x000fe40000000000 */
[----:B------:R-:W-:Y:S02]  /*14cf0*/  LOP3.LUT R5, R5, R2, RZ, 0x3c, !PT ;  /* 0x0000000205057212 */ /* 0x000fe400078e3cff */
[----:B------:R-:W-:Y:S02]  /*14d00*/  LEA R7, R4, R3, 0x3 ;  /* 0x0000000304077211 */ /* 0x000fe400078e18ff */
[----:B------:R-:W-:-:S04]  /*14d10*/  SHF.L.U32 R0, R5, 0x1f, RZ ;  /* 0x0000001f05007819 */ /* 0x000fc800000006ff */
[----:B------:R-:W0:Y:S02]  /*14d20*/  SYNCS.PHASECHK.TRANS64.TRYWAIT P0, [R7+URZ], R0 ;  /* 0x00000000070075a7 */ /* 0x000e24000800017f */
[----:B0-----:R-:W-:Y:S05]  /*14d30*/  @!P0 BRA `(.L_x_560) ;  /* 0x0000000400d88947 */ /* 0x001fea0003800000 */
.L_x_578:
[----:B0-----:R-:W-:-:S05]  /*14d40*/  VIADD R0, R4, 0x1 ;  /* 0x0000000104007836 */ /* 0x001fca0000000000 */
[----:B------:R-:W-:-:S04]  /*14d50*/  ISETP.NE.AND P0, PT, R0, 0xb, PT ;  /* 0x0000000b0000780c */ /* 0x000fc80003f05270 */
[----:B------:R-:W-:Y:S02]  /*14d60*/  SEL R2, RZ, 0x1, P0 ;  /* 0x00000001ff027807 */ /* 0x000fe40000000000 */
[----:B------:R-:W-:Y:S02]  /*14d70*/  SEL R4, R0, RZ, P0 ;  /* 0x000000ff00047207 */ /* 0x000fe40000000000 */
[----:B------:R-:W-:-:S03]  /*14d80*/  LOP3.LUT R5, R5, R2, RZ, 0x3c, !PT ;  /* 0x0000000205057212 */ /* 0x000fc600078e3cff */
[----:B------:R-:W-:Y:S01]  /*14d90*/  IMAD R7, R4, 0x8, R3 ;  /* 0x0000000804077824 */ /* 0x000fe200078e0203 */
[----:B------:R-:W-:-:S04]  /*14da0*/  SHF.L.U32 R0, R5, 0x1f, RZ ;  /* 0x0000001f05007819 */ /* 0x000fc800000006ff */
[----:B------:R-:W0:Y:S02]  /*14db0*/  SYNCS.PHASECHK.TRANS64.TRYWAIT P0, [R7+URZ], R0 ;  /* 0x00000000070075a7 */ /* 0x000e24000800017f */
[----:B0-----:R-:W-:Y:S05]  /*14dc0*/  @!P0 BRA `(.L_x_561) ;  /* 0x0000000400c88947 */ /* 0x001fea0003800000 */
.L_x_579:
        /* <DEDUP_REMOVED lines=9> */
.L_x_580:
        /* <DEDUP_REMOVED lines=9> */
.L_x_581:
        /* <DEDUP_REMOVED lines=9> */
.L_x_582:
        /* <DEDUP_REMOVED lines=9> */
.L_x_583:
        /* <DEDUP_REMOVED lines=9> */
.L_x_584:
        /* <DEDUP_REMOVED lines=9> */
.L_x_585:
[----:B0-----:R-:W-:-:S05]  /*15130*/  VIADD R0, R4, 0x1 ;  /* 0x0000000104007836 */ /* 0x001fca0000000000 */
[----:B------:R-:W-:-:S04]  /*15140*/  ISETP.NE.AND P0, PT, R0, 0xb, PT ;  /* 0x0000000b0000780c */ /* 0x000fc80003f05270 */
[----:B------:R-:W-:Y:S02]  /*15150*/  SEL R2, RZ, 0x1, P0 ;  /* 0x00000001ff027807 */ /* 0x000fe40000000000 */
[----:B------:R-:W-:Y:S02]  /*15160*/  SEL R0, R0, RZ, P0 ;  /* 0x000000ff00007207 */ /* 0x000fe40000000000 */
[----:B------:R-:W-:-:S03]  /*15170*/  LOP3.LUT R2, R5, R2, RZ, 0x3c, !PT ;  /* 0x0000000205027212 */ /* 0x000fc600078e3cff */
[----:B------:R-:W-:Y:S01]  /*15180*/  IMAD R3, R0, 0x8, R3 ;  /* 0x0000000800037824 */ /* 0x000fe200078e0203 */
[----:B------:R-:W-:-:S07]  /*15190*/  SHF.L.U32 R0, R2, 0x1f, RZ ;  /* 0x0000001f02007819 */ /* 0x000fce00000006ff */
.L_x_568:
[----:B0-----:R0:W1:Y:S02]  /*151a0*/  SYNCS.PHASECHK.TRANS64.TRYWAIT P0, [R3+URZ], R0 ;  /* 0x00000000030075a7 */ /* 0x001064000800017f */
[----:B-1----:R-:W-:Y:S05]  /*151b0*/  @!P0 NANOSLEEP.SYNCS 0x989680 ;  /* 0x009896800000895d */ /* 0x002fea0003900000 */
[----:B------:R-:W1:Y:S02]  /*151c0*/  @!P0 SYNCS.PHASECHK.TRANS64 P0, [R3+URZ], R0 ;  /* 0x00000000030085a7 */ /* 0x000e64000800007f */
[----:B-1----:R-:W-:Y:S05]  /*151d0*/  @!P0 BRA `(.L_x_568) ;  /* 0xfffffffc00f08947 */ /* 0x002fea000383ffff */
.L_x_556:
[----:B------:R-:W-:Y:S05]  /*151e0*/  BSYNC B0 ;  /* 0x0000000000007941 */ /* 0x000fea0003800000 */
.L_x_555:
[----:B------:R-:W-:Y:S05]  /*151f0*/  EXIT ;  /* 0x000000000000794d */ /* 0x000fea0003800000 */
.L_x_18:
[----:B-1----:R1:W4:Y:S02]  /*15200*/  SYNCS.PHASECHK.TRANS64.TRYWAIT P1, [R3+URZ], R0 ;  /* 0x00000000030075a7 */ /* 0x002324000802017f */
[----:B----4-:R-:W-:Y:S05]  /*15210*/  @!P1 NANOSLEEP.SYNCS 0x989680 ;  /* 0x009896800000995d */ /* 0x010fea0003900000 */
[----:B------:R-:W4:Y:S02]  /*15220*/  @!P1 SYNCS.PHASECHK.TRANS64 P1, [R3+URZ], R0 ;  /* 0x00000000030095a7 */ /* 0x000f24000802007f */
[----:B----4-:R-:W-:Y:S05]  /*15230*/  @!P1 BRA `(.L_x_18) ;  /* 0xfffffffc00f09947 */ /* 0x010fea000383ffff */
[----:B------:R-:W-:Y:S05]  /*15240*/  BRA `(.L_x_17) ;  /* 0xfffffec000b87947 */ /* 0x000fea000383ffff */
.L_x_23:
[----:B-1----:R-:W-:-:S04]  /*15250*/  IMAD.U32 R6, RZ, RZ, UR4 ;  /* 0x00000004ff067e24 */ /* 0x002fc8000f8e00ff */
[----:B------:R1:W2:Y:S03]  /*15260*/  SYNCS.PHASECHK.TRANS64.TRYWAIT P1, [R6+URZ], R4 ;  /* 0x00000004060075a7 */ /* 0x0002a6000802017f */
[----:B--2---:R-:W-:Y:S05]  /*15270*/  @!P1 NANOSLEEP.SYNCS 0x989680 ;  /* 0x009896800000995d */ /* 0x004fea0003900000 */
[----:B------:R-:W2:Y:S02]  /*15280*/  @!P1 SYNCS.PHASECHK.TRANS64 P1, [R6+URZ], R4 ;  /* 0x00000004060095a7 */ /* 0x000ea4000802007f */
[----:B--2---:R-:W-:Y:S05]  /*15290*/  @!P1 BRA `(.L_x_23) ;  /* 0xfffffffc00ec9947 */ /* 0x004fea000383ffff */
[----:B------:R-:W-:Y:S05]  /*152a0*/  BRA `(.L_x_22) ;  /* 0xfffffec400f47947 */ /* 0x000fea000383ffff */
.L_x_542:
[----:B------:R-:W-:Y:S01]  /*152b0*/  BSSY B1, `(.L_x_569) ;  /* 0x0000006000017945 */ /* 0x000fe20003800000 */
[----:B------:R-:W-:-:S07]  /*152c0*/  IMAD.MOV.U32 R15, RZ, RZ, -0x1 ;  /* 0xffffffffff0f7424 */ /* 0x000fce00078e00ff */
[----:B------:R-:W-:Y:S05]  /*152d0*/  WARPSYNC.COLLECTIVE R15, `(.L_x_570) ;  /* 0x000000000f0c7348 */ /* 0x000fea0003c00000 */
[----:B------:R-:W-:Y:S02]  /*152e0*/  ELECT P6, UR62, PT ;  /* 0x00000000003e782f */ /* 0x000fe400038c0000 */
[----:B------:R-:W-:Y:S01]  /*152f0*/  MOV R14, UR62 ;  /* 0x0000003e000e7c02 */ /* 0x000fe20008000f00 */
[----:B------:R-:W-:Y:S10]  /*15300*/  ENDCOLLECTIVE ;  /* 0x000000000000791b */ /* 0x000ff40003800000 */
.L_x_570:
[----:B------:R-:W-:Y:S05]  /*15310*/  BSYNC B1 ;  /* 0x0000000000017941 */ /* 0x000fea0003800000 */
.L_x_569:
[----:B------:R-:W-:Y:S05]  /*15320*/  BRA `(.L_x_571) ;  /* 0xffffffec00147947 */ /* 0x000fea000383ffff */
.L_x_545:
[----:B-1----:R1:W2:Y:S02]  /*15330*/  SYNCS.PHASECHK.TRANS64.TRYWAIT P1, [R12+URZ+0x58], R7 ;  /* 0x000058070c0075a7 */ /* 0x0022a4000802017f */
[----:B--2---:R-:W-:Y:S05]  /*15340*/  @!P1 NANOSLEEP.SYNCS 0x989680 ;  /* 0x009896800000995d */ /* 0x004fea0003900000 */
[----:B------:R-:W2:Y:S02]  /*15350*/  @!P1 SYNCS.PHASECHK.TRANS64 P1, [R12+URZ+0x58], R7 ;  /* 0x000058070c0095a7 */ /* 0x000ea4000802007f */
[----:B--2---:R-:W-:Y:S05]  /*15360*/  @!P1 BRA `(.L_x_545) ;  /* 0xfffffffc00f09947 */ /* 0x004fea000383ffff */
[----:B------:R-:W-:Y:S05]  /*15370*/  BRA `(.L_x_572) ;  /* 0xffffffec00487947 */ /* 0x000fea000383ffff */
.L_x_554:
[----:B------:R-:W-:Y:S01]  /*15380*/  BSSY B0, `(.L_x_573) ;  /* 0x0000006000007945 */ /* 0x000fe20003800000 */
[----:B------:R-:W-:-:S07]  /*15390*/  IMAD.MOV.U32 R15, RZ, RZ, -0x1 ;  /* 0xffffffffff0f7424 */ /* 0x000fce00078e00ff */
[----:B------:R-:W-:Y:S05]  /*153a0*/  WARPSYNC.COLLECTIVE R15, `(.L_x_574) ;  /* 0x000000000f0c7348 */ /* 0x000fea0003c00000 */
[----:B------:R-:W-:Y:S02]  /*153b0*/  ELECT P6, UR62, PT ;  /* 0x00000000003e782f */ /* 0x000fe400038c0000 */
[----:B------:R-:W-:Y:S01]  /*153c0*/  MOV R14, UR62 ;  /* 0x0000003e000e7c02 */ /* 0x000fe20008000f00 */
[----:B------:R-:W-:Y:S10]  /*153d0*/  ENDCOLLECTIVE ;  /* 0x000000000000791b */ /* 0x000ff40003800000 */
.L_x_574:
[----:B------:R-:W-:Y:S05]  /*153e0*/  BSYNC B0 ;  /* 0x0000000000007941 */ /* 0x000fea0003800000 */
.L_x_573:
[----:B------:R-:W-:Y:S05]  /*153f0*/  BRA `(.L_x_575) ;  /* 0xfffffff400cc7947 */ /* 0x000fea000383ffff */
.L_x_558:
[----:B0-----:R0:W1:Y:S02]  /*15400*/  SYNCS.PHASECHK.TRANS64.TRYWAIT P0, [R5+URZ], R2 ;  /* 0x00000002050075a7 */ /* 0x001064000800017f */
[----:B-1----:R-:W-:Y:S05]  /*15410*/  @!P0 NANOSLEEP.SYNCS 0x989680 ;  /* 0x009896800000895d */ /* 0x002fea0003900000 */
[----:B------:R-:W1:Y:S02]  /*15420*/  @!P0 SYNCS.PHASECHK.TRANS64 P0, [R5+URZ], R2 ;  /* 0x00000002050085a7 */ /* 0x000e64000800007f */
[----:B-1----:R-:W-:Y:S05]  /*15430*/  @!P0 BRA `(.L_x_558) ;  /* 0xfffffffc00f08947 */ /* 0x002fea000383ffff */
[----:B------:R-:W-:Y:S05]  /*15440*/  BRA `(.L_x_576) ;  /* 0xfffffff400f47947 */ /* 0x000fea000383ffff */
.L_x_559:
[----:B0-----:R0:W1:Y:S02]  /*15450*/  SYNCS.PHASECHK.TRANS64.TRYWAIT P0, [R7+URZ], R0 ;  /* 0x00000000070075a7 */ /* 0x001064000800017f */
[----:B-1----:R-:W-:Y:S05]  /*15460*/  @!P0 NANOSLEEP.SYNCS 0x989680 ;  /* 0x009896800000895d */ /* 0x002fea0003900000 */
[----:B------:R-:W1:Y:S02]  /*15470*/  @!P0 SYNCS.PHASECHK.TRANS64 P0, [R7+URZ], R0 ;  /* 0x00000000070085a7 */ /* 0x000e64000800007f */
[----:B-1----:R-:W-:Y:S05]  /*15480*/  @!P0 BRA `(.L_x_559) ;  /* 0xfffffffc00f08947 */ /* 0x002fea000383ffff */
[----:B------:R-:W-:Y:S05]  /*15490*/  BRA `(.L_x_577) ;  /* 0xfffffff800047947 */ /* 0x000fea000383ffff */
.L_x_560:
[----:B0-----:R0:W1:Y:S02]  /*154a0*/  SYNCS.PHASECHK.TRANS64.TRYWAIT P0, [R7+URZ], R0 ;  /* 0x00000000070075a7 */ /* 0x001064000800017f */
[----:B-1----:R-:W-:Y:S05]  /*154b0*/  @!P0 NANOSLEEP.SYNCS 0x989680 ;  /* 0x009896800000895d */ /* 0x002fea0003900000 */
[----:B------:R-:W1:Y:S02]  /*154c0*/  @!P0 SYNCS.PHASECHK.TRANS64 P0, [R7+URZ], R0 ;  /* 0x00000000070085a7 */ /* 0x000e64000800007f */
[----:B-1----:R-:W-:Y:S05]  /*154d0*/  @!P0 BRA `(.L_x_560) ;  /* 0xfffffffc00f08947 */ /* 0x002fea000383ffff */
[----:B------:R-:W-:Y:S05]  /*154e0*/  BRA `(.L_x_578) ;  /* 0xfffffff800147947 */ /* 0x000fea000383ffff */
.L_x_561:
[----:B0-----:R0:W1:Y:S02]  /*154f0*/  SYNCS.PHASECHK.TRANS64.TRYWAIT P0, [R7+URZ], R0 ;  /* 0x00000000070075a7 */ /* 0x001064000800017f */
[----:B-1----:R-:W-:Y:S05]  /*15500*/  @!P0 NANOSLEEP.SYNCS 0x989680 ;  /* 0x009896800000895d */ /* 0x002fea0003900000 */
[----:B------:R-:W1:Y:S02]  /*15510*/  @!P0 SYNCS.PHASECHK.TRANS64 P0, [R7+URZ], R0 ;  /* 0x00000000070085a7 */ /* 0x000e64000800007f */
[----:B-1----:R-:W-:Y:S05]  /*15520*/  @!P0 BRA `(.L_x_561) ;  /* 0xfffffffc00f08947 */ /* 0x002fea000383ffff */
[----:B------:R-:W-:Y:S05]  /*15530*/  BRA `(.L_x_579) ;  /* 0xfffffff800247947 */ /* 0x000fea000383ffff */
.L_x_562:
[----:B0-----:R0:W1:Y:S02]  /*15540*/  SYNCS.PHASECHK.TRANS64.TRYWAIT P0, [R7+URZ], R0 ;  /* 0x00000000070075a7 */ /* 0x001064000800017f */
[----:B-1----:R-:W-:Y:S05]  /*15550*/  @!P0 NANOSLEEP.SYNCS 0x989680 ;  /* 0x009896800000895d */ /* 0x002fea0003900000 */
[----:B------:R-:W1:Y:S02]  /*15560*/  @!P0 SYNCS.PHASECHK.TRANS64 P0, [R7+URZ], R0 ;  /* 0x00000000070085a7 */ /* 0x000e64000800007f */
[----:B-1----:R-:W-:Y:S05]  /*15570*/  @!P0 BRA `(.L_x_562) ;  /* 0xfffffffc00f08947 */ /* 0x002fea000383ffff */
[----:B------:R-:W-:Y:S05]  /*15580*/  BRA `(.L_x_580) ;  /* 0xfffffff800347947 */ /* 0x000fea000383ffff */
.L_x_563:
[----:B0-----:R0:W1:Y:S02]  /*15590*/  SYNCS.PHASECHK.TRANS64.TRYWAIT P0, [R7+URZ], R0 ;  /* 0x00000000070075a7 */ /* 0x001064000800017f */
[----:B-1----:R-:W-:Y:S05]  /*155a0*/  @!P0 NANOSLEEP.SYNCS 0x989680 ;  /* 0x009896800000895d */ /* 0x002fea0003900000 */
[----:B------:R-:W1:Y:S02]  /*155b0*/  @!P0 SYNCS.PHASECHK.TRANS64 P0, [R7+URZ], R0 ;  /* 0x00000000070085a7 */ /* 0x000e64000800007f */
[----:B-1----:R-:W-:Y:S05]  /*155c0*/  @!P0 BRA `(.L_x_563) ;  /* 0xfffffffc00f08947 */ /* 0x002fea000383ffff */
[----:B------:R-:W-:Y:S05]  /*155d0*/  BRA `(.L_x_581) ;  /* 0xfffffff800447947 */ /* 0x000fea000383ffff */
.L_x_564:
[----:B0-----:R0:W1:Y:S02]  /*155e0*/  SYNCS.PHASECHK.TRANS64.TRYWAIT P0, [R7+URZ], R0 ;  /* 0x00000000070075a7 */ /* 0x001064000800017f */
[----:B-1----:R-:W-:Y:S05]  /*155f0*/  @!P0 NANOSLEEP.SYNCS 0x989680 ;  /* 0x009896800000895d */ /* 0x002fea0003900000 */
[----:B------:R-:W1:Y:S02]  /*15600*/  @!P0 SYNCS.PHASECHK.TRANS64 P0, [R7+URZ], R0 ;  /* 0x00000000070085a7 */ /* 0x000e64000800007f */
[----:B-1----:R-:W-:Y:S05]  /*15610*/  @!P0 BRA `(.L_x_564) ;  /* 0xfffffffc00f08947 */ /* 0x002fea000383ffff */
[----:B------:R-:W-:Y:S05]  /*15620*/  BRA `(.L_x_582) ;  /* 0xfffffff800547947 */ /* 0x000fea000383ffff */
.L_x_565:
[----:B0-----:R0:W1:Y:S02]  /*15630*/  SYNCS.PHASECHK.TRANS64.TRYWAIT P0, [R7+URZ], R0 ;  /* 0x00000000070075a7 */ /* 0x001064000800017f */
[----:B-1----:R-:W-:Y:S05]  /*15640*/  @!P0 NANOSLEEP.SYNCS 0x989680 ;  /* 0x009896800000895d */ /* 0x002fea0003900000 */
[----:B------:R-:W1:Y:S02]  /*15650*/  @!P0 SYNCS.PHASECHK.TRANS64 P0, [R7+URZ], R0 ;  /* 0x00000000070085a7 */ /* 0x000e64000800007f */
[----:B-1----:R-:W-:Y:S05]  /*15660*/  @!P0 BRA `(.L_x_565) ;  /* 0xfffffffc00f08947 */ /* 0x002fea000383ffff */
[----:B------:R-:W-:Y:S05]  /*15670*/  BRA `(.L_x_583) ;  /* 0xfffffff800647947 */ /* 0x000fea000383ffff */
.L_x_566:
[----:B0-----:R0:W1:Y:S02]  /*15680*/  SYNCS.PHASECHK.TRANS64.TRYWAIT P0, [R7+URZ], R0 ;  /* 0x00000000070075a7 */ /* 0x001064000800017f */
[----:B-1----:R-:W-:Y:S05]  /*15690*/  @!P0 NANOSLEEP.SYNCS 0x989680 ;  /* 0x009896800000895d */ /* 0x002fea0003900000 */
[----:B------:R-:W1:Y:S02]  /*156a0*/  @!P0 SYNCS.PHASECHK.TRANS64 P0, [R7+URZ], R0 ;  /* 0x00000000070085a7 */ /* 0x000e64000800007f */
[----:B-1----:R-:W-:Y:S05]  /*156b0*/  @!P0 BRA `(.L_x_566) ;  /* 0xfffffffc00f08947 */ /* 0x002fea000383ffff */
[----:B------:R-:W-:Y:S05]  /*156c0*/  BRA `(.L_x_584) ;  /* 0xfffffff800747947 */ /* 0x000fea000383ffff */
.L_x_567:
[----:B0-----:R0:W1:Y:S02]  /*156d0*/  SYNCS.PHASECHK.TRANS64.TRYWAIT P0, [R7+URZ], R0 ;  /* 0x00000000070075a7 */ /* 0x001064000800017f */
[----:B-1----:R-:W-:Y:S05]  /*156e0*/  @!P0 NANOSLEEP.SYNCS 0x989680 ;  /* 0x009896800000895d */ /* 0x002fea0003900000 */
[----:B------:R-:W1:Y:S02]  /*156f0*/  @!P0 SYNCS.PHASECHK.TRANS64 P0, [R7+URZ], R0 ;  /* 0x00000000070085a7 */ /* 0x000e64000800007f */
[----:B-1----:R-:W-:Y:S05]  /*15700*/  @!P0 BRA `(.L_x_567) ;  /* 0xfffffffc00f08947 */ /* 0x002fea000383ffff */
[----:B------:R-:W-:Y:S05]  /*15710*/  BRA `(.L_x_585) ;  /* 0xfffffff800847947 */ /* 0x000fea000383ffff */
.L_x_586:
[----:B------:R-:W-:-:S00]  /*15720*/  BRA `(.L_x_586) ;  /* 0xfffffffc00fc7947 */ /* 0x000fc0000383ffff */
[----:B------:R-:W-:-:S00]  /*15730*/  NOP ;  /* 0x0000000000007918 */ /* 0x000fc00000000000 */
        /* <DEDUP_REMOVED lines=12> */
.L_x_587:


//--------------------- .nv.global.init           --------------------------
	.section	.nv.global.init,"aw",@progbits
.nv.global.init:
	.type		$str$22,@object
	.size		$str$22,($str$23 - $str$22)
$str$22:
        /*0000*/ 	.byte	0x6b, 0x5f, 0x74, 0x69, 0x6c, 0x65, 0x5f, 0x63, 0x6f, 0x75, 0x6e, 0x74, 0x20, 0x3e, 0x3d, 0x20
        /*0010*/ 	.byte	0x31, 0x00
	.type		$str$23,@object
	.size		$str$23,(__unnamed_1 - $str$23)
$str$23:
        /*0012*/ 	.byte	0x2f, 0x74, 0x6d, 0x70, 0x2f, 0x63, 0x75, 0x74, 0x6c, 0x61, 0x73, 0x73, 0x5f, 0x73, 0x77, 0x65
        /*0022*/ 	.byte	0x65, 0x70, 0x5f, 0x73, 0x72, 0x63, 0x2f, 0x69, 0x6e, 0x63, 0x6c, 0x75, 0x64, 0x65, 0x2f, 0x63
        /*0032*/ 	.byte	0x75, 0x74, 0x6c, 0x61, 0x73, 0x73, 0x2f, 0x67, 0x65, 0x6d, 0x6d, 0x2f, 0x63, 0x6f, 0x6c, 0x6c
        /*0042*/ 	.byte	0x65, 0x63, 0x74, 0x69, 0x76, 0x65, 0x2f, 0x73, 0x6d, 0x39, 0x30, 0x5f, 0x6d, 0x6d, 0x61, 0x5f
        /*0052*/ 	.byte	0x74, 0x6d, 0x61, 0x5f, 0x67, 0x6d, 0x6d, 0x61, 0x5f, 0x73, 0x73, 0x5f, 0x77, 0x61, 0x72, 0x70
        /*0062*/ 	.byte	0x73, 0x70, 0x65, 0x63, 0x69, 0x61, 0x6c, 0x69, 0x7a, 0x65, 0x64, 0x2e, 0x68, 0x70, 0x70, 0x00
	.type		__unnamed_1,@object
	.size		__unnamed_1,(.L_0 - __unnamed_1)
__unnamed_1:
        /* <DEDUP_REMOVED lines=181> */
        /*0bc2*/ 	.byte	0x65, 0x6e, 0x74, 0x69, 0x74, 0x79, 0x5d, 0x00
.L_0:


//--------------------- .nv.shared._ZN7cutlass13device_kernelINS_4gemm6kernel13GemmUniversalIN4cute5tupleIJiiiiEEENS1_10collective13CollectiveMmaINS1_34MainloopSm90TmaGmmaWarpSpecializedILi11ENS5_IJNS4_1CILi1EEESB_SB_EEENS1_35KernelTmaWarpSpecializedCooperativeEEENS5_IJNSA_ILi512EEENSA_ILi128EEENSA_ILi16EEEEEENS_10bfloat16_tENS5_IJlSB_lEEESJ_SK_NS4_8TiledMMAINS4_8MMA_AtomIJNS4_4SM904GMMA28MMA_64x128x16_F32BF16BF16_SSILNSO_5MajorE0ELSQ_0ELNSO_7ScaleInE1ELSR_1EEEEEENS4_6LayoutINS5_IJNSA_ILi2EEESB_SB_EEENS5_IJSB_NSA_ILi0EEESX_EEEEENS5_IJNS4_10UnderscoreES10_S10_EEEEENS4_13SM90_TMA_LOADENS4_14ComposedLayoutINS4_7SwizzleILi1ELi4ELi3EEENS4_18smem_ptr_flag_bitsILi16EEENSU_INS5_IJNSA_ILi8EEESH_EEENS5_IJSH_SB_EEEEEEEvNS4_8identityES13_S1D_vS1E_EENS_8epilogue10collective6detail29Sm90TmaWarpSpecializedAdapterINS1H_15DefaultEpilogueISJ_SK_SK_NS1G_6thread17LinearCombinationISJ_Li1EffLNS1L_9ScaleType4KindE0ELNS_15FloatRoundStyleE2ESJ_EENS1_15EpilogueDefaultEEEEEvvEEEEvNT_6ParamsE --------------------------
	.section	.nv.shared._ZN7cutlass13device_kernelINS_4gemm6kernel13GemmUniversalIN4cute5tupleIJiiiiEEENS1_10collective13CollectiveMmaINS1_34MainloopSm90TmaGmmaWarpSpecializedILi11ENS5_IJNS4_1CILi1EEESB_SB_EEENS1_35KernelTmaWarpSpecializedCooperativeEEENS5_IJNSA_ILi512EEENSA_ILi128EEENSA_ILi16EEEEEENS_10bfloat16_tENS5_IJlSB_lEEESJ_SK_NS4_8TiledMMAINS4_8MMA_AtomIJNS4_4SM904GMMA28MMA_64x128x16_F32BF16BF16_SSILNSO_5MajorE0ELSQ_0ELNSO_7ScaleInE1ELSR_1EEEEEENS4_6LayoutINS5_IJNSA_ILi2EEESB_SB_EEENS5_IJSB_NSA_ILi0EEESX_EEEEENS5_IJNS4_10UnderscoreES10_S10_EEEEENS4_13SM90_TMA_LOADENS4_14ComposedLayoutINS4_7SwizzleILi1ELi4ELi3EEENS4_18smem_ptr_flag_bitsILi16EEENSU_INS5_IJNSA_ILi8EEESH_EEENS5_IJSH_SB_EEEEEEEvNS4_8identityES13_S1D_vS1E_EENS_8epilogue10collective6detail29Sm90TmaWarpSpecializedAdapterINS1H_15DefaultEpilogueISJ_SK_SK_NS1G_6thread17LinearCombinationISJ_Li1EffLNS1L_9ScaleType4KindE0ELNS_15FloatRoundStyleE2ESJ_EENS1_15EpilogueDefaultEEEEEvvEEEEvNT_6ParamsE,"aw",@nobits
	.sectionflags	@""
	.align	16
	.zero		1024


//--------------------- .nv.shared.reserved.0     --------------------------
	.section	.nv.shared.reserved.0,"aw",@nobits
	.weak		__nv_reservedSMEM_offset_0_alias
	.size		__nv_reservedSMEM_offset_0_alias, 0, 0
	.other		__nv_reservedSMEM_offset_0_alias,@"STO_CUDA_RESERVED_SHARED STV_DEFAULT"
__nv_reservedSMEM_offset_0_alias:
	.zero		0


//--------------------- .nv.global                --------------------------
	.section	.nv.global,"aw",@nobits
.nv.global:
	.type		_ZN39_INTERNAL_faaadeed_4_k_cu_9d72f137_29914cute1_E,@object
	.size		_ZN39_INTERNAL_faaadeed_4_k_cu_9d72f137_29914cute1_E,(_ZN39_INTERNAL_faaadeed_4_k_cu_9d72f137_29914cuda3std3__45__cpo6cbeginE - _ZN39_INTERNAL_faaadeed_4_k_cu_9d72f137_29914cute1_E)
_ZN39_INTERNAL_faaadeed_4_k_cu_9d72f137_29914cute1_E:
	.zero		1
	.type		_ZN39_INTERNAL_faaadeed_4_k_cu_9d72f137_29914cuda3std3__45__cpo6cbeginE,@object
	.size		_ZN39_INTERNAL_faaadeed_4_k_cu_9d72f137_29914cuda3std3__45__cpo6cbeginE,(_ZN39_INTERNAL_faaadeed_4_k_cu_9d72f137_29914cuda3std3__48in_placeE - _ZN39_INTERNAL_faaadeed_4_k_cu_9d72f137_29914cuda3std3__45__cpo6cbeginE)
_ZN39_INTERNAL_faaadeed_4_k_cu_9d72f137_29914cuda3std3__45__cpo6cbeginE:
	.zero		1
	.type		_ZN39_INTERNAL_faaadeed_4_k_cu_9d72f137_29914cuda3std3__48in_placeE,@object
	.size		_ZN39_INTERNAL_faaadeed_4_k_cu_9d72f137_29914cuda3std3__48in_placeE,(_ZN39_INTERNAL_faaadeed_4_k_cu_9d72f137_29914cuda3std6ranges3__45__cpo9iter_moveE - _ZN39_INTERNAL_faaadeed_4_k_cu_9d72f137_29914cuda3std3__48in_placeE)
_ZN39_INTERNAL_faaadeed_4_k_cu_9d72f137_29914cuda3std3__48in_placeE:
	.zero		1
	.type		_ZN39_INTERNAL_faaadeed_4_k_cu_9d72f137_29914cuda3std6ranges3__45__cpo9iter_moveE,@object
	.size		_ZN39_INTERNAL_faaadeed_4_k_cu_9d72f137_29914cuda3std6ranges3__45__cpo9iter_moveE,(_ZN39_INTERNAL_faaadeed_4_k_cu_9d72f137_29914cuda3std3__45__cpo5beginE - _ZN39_INTERNAL_faaadeed_4_k_cu_9d72f137_29914cuda3std6ranges3__45__cpo9iter_moveE)
_ZN39_INTERNAL_faaadeed_4_k_cu_9d72f137_29914cuda3std6ranges3__45__cpo9iter_moveE:
	.zero		1
	.type		_ZN39_INTERNAL_faaadeed_4_k_cu_9d72f137_29914cuda3std3__45__cpo5beginE,@object
	.size		_ZN39_INTERNAL_faaadeed_4_k_cu_9d72f137_29914cuda3std3__45__cpo5beginE,(_ZN39_INTERNAL_faaadeed_4_k_cu_9d72f137_29914cuda3std3__441_GLOBAL__N__faaadeed_4_k_cu_9d72f137_29916ignoreE - _ZN39_INTERNAL_faaadeed_4_k_cu_9d72f137_29914cuda3std3__45__cpo5beginE)
_ZN39_INTERNAL_faaadeed_4_k_cu_9d72f137_29914cuda3std3__45__cpo5beginE:
	.zero		1
	.type		_ZN39_INTERNAL_faaadeed_4_k_cu_9d72f137_29914cuda3std3__441_GLOBAL__N__faaadeed_4_k_cu_9d72f137_29916ignoreE,@object
	.size		_ZN39_INTERNAL_faaadeed_4_k_cu_9d72f137_29914cuda3std3__441_GLOBAL__N__faaadeed_4_k_cu_9d72f137_29916ignoreE,(_ZN39_INTERNAL_faaadeed_4_k_cu_9d72f137_29914cute7productE - _ZN39_INTERNAL_faaadeed_4_k_cu_9d72f137_29914cuda3std3__441_GLOBAL__N__faaadeed_4_k_cu_9d72f137_29916ignoreE)
_ZN39_INTERNAL_faaadeed_4_k_cu_9d72f137_29914cuda3std3__441_GLOBAL__N__faaadeed_4_k_cu_9d72f137_29916ignoreE:
	.zero		1
	.type		_ZN39_INTERNAL_faaadeed_4_k_cu_9d72f137_29914cute7productE,@object
	.size		_ZN39_INTERNAL_faaadeed_4_k_cu_9d72f137_29914cute7productE,(_ZN39_INTERNAL_faaadeed_4_k_cu_9d72f137_29914cuda3std3__45__cpo3endE - _ZN39_INTERNAL_faaadeed_4_k_cu_9d72f137_29914cute7productE)
_ZN39_INTERNAL_faaadeed_4_k_cu_9d72f137_29914cute7productE:
	.zero		1
	.type		_ZN39_INTERNAL_faaadeed_4_k_cu_9d72f137_29914cuda3std3__45__cpo3endE,@object
	.size		_ZN39_INTERNAL_faaadeed_4_k_cu_9d72f137_29914cuda3std3__45__cpo3endE,(_ZN39_INTERNAL_faaadeed_4_k_cu_9d72f137_29914cuda3std3__419piecewise_constructE - _ZN39_INTERNAL_faaadeed_4_k_cu_9d72f137_29914cuda3std3__45__cpo3endE)
_ZN39_INTERNAL_faaadeed_4_k_cu_9d72f137_29914cuda3std3__45__cpo3endE:
	.zero		1
	.type		_ZN39_INTERNAL_faaadeed_4_k_cu_9d72f137_29914cuda3std3__419piecewise_constructE,@object
	.size		_ZN39_INTERNAL_faaadeed_4_k_cu_9d72f137_29914cuda3std3__419piecewise_constructE,(_ZN39_INTERNAL_faaadeed_4_k_cu_9d72f137_29914cuda3std3__45__cpo4cendE - _ZN39_INTERNAL_faaadeed_4_k_cu_9d72f137_29914cuda3std3__419piecewise_constructE)
_ZN39_INTERNAL_faaadeed_4_k_cu_9d72f137_29914cuda3std3__419piecewise_constructE:
	.zero		1
	.type		_ZN39_INTERNAL_faaadeed_4_k_cu_9d72f137_29914cuda3std3__45__cpo4cendE,@object
	.size		_ZN39_INTERNAL_faaadeed_4_k_cu_9d72f137_29914cuda3std3__45__cpo4cendE,(_ZN39_INTERNAL_faaadeed_4_k_cu_9d72f137_29914cuda3std6ranges3__45__cpo4swapE - _ZN39_INTERNAL_faaadeed_4_k_cu_9d72f137_29914cuda3std3__45__cpo4cendE)
_ZN39_INTERNAL_faaadeed_4_k_cu_9d72f137_29914cuda3std3__45__cpo4cendE:
	.zero		1
	.type		_ZN39_INTERNAL_faaadeed_4_k_cu_9d72f137_29914cuda3std6ranges3__45__cpo4swapE,@object
	.size		_ZN39_INTERNAL_faaadeed_4_k_cu_9d72f137_29914cuda3std6ranges3__45__cpo4swapE,(.L_8 - _ZN39_INTERNAL_faaadeed_4_k_cu_9d72f137_29914cuda3std6ranges3__45__cpo4swapE)
_ZN39_INTERNAL_faaadeed_4_k_cu_9d72f137_29914cuda3std6ranges3__45__cpo4swapE:
	.zero		1
.L_8:


//--------------------- .nv.constant0._ZN7cutlass13device_kernelINS_4gemm6kernel13GemmUniversalIN4cute5tupleIJiiiiEEENS1_10collective13CollectiveMmaINS1_34MainloopSm90TmaGmmaWarpSpecializedILi11ENS5_IJNS4_1CILi1EEESB_SB_EEENS1_35KernelTmaWarpSpecializedCooperativeEEENS5_IJNSA_ILi512EEENSA_ILi128EEENSA_ILi16EEEEEENS_10bfloat16_tENS5_IJlSB_lEEESJ_SK_NS4_8TiledMMAINS4_8MMA_AtomIJNS4_4SM904GMMA28MMA_64x128x16_F32BF16BF16_SSILNSO_5MajorE0ELSQ_0ELNSO_7ScaleInE1ELSR_1EEEEEENS4_6LayoutINS5_IJNSA_ILi2EEESB_SB_EEENS5_IJSB_NSA_ILi0EEESX_EEEEENS5_IJNS4_10UnderscoreES10_S10_EEEEENS4_13SM90_TMA_LOADENS4_14ComposedLayoutINS4_7SwizzleILi1ELi4ELi3EEENS4_18smem_ptr_flag_bitsILi16EEENSU_INS5_IJNSA_ILi8EEESH_EEENS5_IJSH_SB_EEEEEEEvNS4_8identityES13_S1D_vS1E_EENS_8epilogue10collective6detail29Sm90TmaWarpSpecializedAdapterINS1H_15DefaultEpilogueISJ_SK_SK_NS1G_6thread17LinearCombinationISJ_Li1EffLNS1L_9ScaleType4KindE0ELNS_15FloatRoundStyleE2ESJ_EENS1_15EpilogueDefaultEEEEEvvEEEEvNT_6ParamsE --------------------------
	.section	.nv.constant0._ZN7cutlass13device_kernelINS_4gemm6kernel13GemmUniversalIN4cute5tupleIJiiiiEEENS1_10collective13CollectiveMmaINS1_34MainloopSm90TmaGmmaWarpSpecializedILi11ENS5_IJNS4_1CILi1EEESB_SB_EEENS1_35KernelTmaWarpSpecializedCooperativeEEENS5_IJNSA_ILi512EEENSA_ILi128EEENSA_ILi16EEEEEENS_10bfloat16_tENS5_IJlSB_lEEESJ_SK_NS4_8TiledMMAINS4_8MMA_AtomIJNS4_4SM904GMMA28MMA_64x128x16_F32BF16BF16_SSILNSO_5MajorE0ELSQ_0ELNSO_7ScaleInE1ELSR_1EEEEEENS4_6LayoutINS5_IJNSA_ILi2EEESB_SB_EEENS5_IJSB_NSA_ILi0EEESX_EEEEENS5_IJNS4_10UnderscoreES10_S10_EEEEENS4_13SM90_TMA_LOADENS4_14ComposedLayoutINS4_7SwizzleILi1ELi4ELi3EEENS4_18smem_ptr_flag_bitsILi16EEENSU_INS5_IJNSA_ILi8EEESH_EEENS5_IJSH_SB_EEEEEEEvNS4_8identityES13_S1D_vS1E_EENS_8epilogue10collective6detail29Sm90TmaWarpSpecializedAdapterINS1H_15DefaultEpilogueISJ_SK_SK_NS1G_6thread17LinearCombinationISJ_Li1EffLNS1L_9ScaleType4KindE0ELNS_15FloatRoundStyleE2ESJ_EENS1_15EpilogueDefaultEEEEEvvEEEEvNT_6ParamsE,"a",@progbits
	.sectionflags	@""
	.align	4
.nv.constant0._ZN7cutlass13device_kernelINS_4gemm6kernel13GemmUniversalIN4cute5tupleIJiiiiEEENS1_10collective13CollectiveMmaINS1_34MainloopSm90TmaGmmaWarpSpecializedILi11ENS5_IJNS4_1CILi1EEESB_SB_EEENS1_35KernelTmaWarpSpecializedCooperativeEEENS5_IJNSA_ILi512EEENSA_ILi128EEENSA_ILi16EEEEEENS_10bfloat16_tENS5_IJlSB_lEEESJ_SK_NS4_8TiledMMAINS4_8MMA_AtomIJNS4_4SM904GMMA28MMA_64x128x16_F32BF16BF16_SSILNSO_5MajorE0ELSQ_0ELNSO_7ScaleInE1ELSR_1EEEEEENS4_6LayoutINS5_IJNSA_ILi2EEESB_SB_EEENS5_IJSB_NSA_ILi0EEESX_EEEEENS5_IJNS4_10UnderscoreES10_S10_EEEEENS4_13SM90_TMA_LOADENS4_14ComposedLayoutINS4_7SwizzleILi1ELi4ELi3EEENS4_18smem_ptr_flag_bitsILi16EEENSU_INS5_IJNSA_ILi8EEESH_EEENS5_IJSH_SB_EEEEEEEvNS4_8identityES13_S1D_vS1E_EENS_8epilogue10collective6detail29Sm90TmaWarpSpecializedAdapterINS1H_15DefaultEpilogueISJ_SK_SK_NS1G_6thread17LinearCombinationISJ_Li1EffLNS1L_9ScaleType4KindE0ELNS_15FloatRoundStyleE2ESJ_EENS1_15EpilogueDefaultEEEEEvvEEEEvNT_6ParamsE:
	.zero		1664


//--------------------- SYMBOLS --------------------------

	.type		.nv.reservedSmem.offset0,@object
	.size		.nv.reservedSmem.offset0,0x4
	.type		__assertfail,@function
